def matmul_kernel(
    a_ptr,
    b_ptr,
    c_ptr,
    M,
    N,
    K,
    stride_am,
    stride_ak,
    stride_bk,
    stride_bn,
    stride_cm,
    stride_cn,
    BLOCK_M: tl.constexpr,
    BLOCK_N: tl.constexpr,
    BLOCK_K: tl.constexpr,
    GROUP_M: tl.constexpr,
):
    pid = tl.program_id(axis=0)
    num_pid_m = tl.cdiv(M, BLOCK_M)
    num_pid_n = tl.cdiv(N, BLOCK_N)
    num_pid_in_group = GROUP_M * num_pid_n
    group_id = pid // num_pid_in_group
    first_pid_m = group_id * GROUP_M
    group_size_m = min(num_pid_m - first_pid_m, GROUP_M)
    pid_m = first_pid_m + ((pid % num_pid_in_group) % group_size_m)
    pid_n = (pid % num_pid_in_group) // group_size_m

    offs_am = (pid_m * BLOCK_M + tl.arange(0, BLOCK_M)) % M
    offs_bn = (pid_n * BLOCK_N + tl.arange(0, BLOCK_N)) % N
    offs_k = tl.arange(0, BLOCK_K)
    a_ptrs = a_ptr + offs_am[:, None] * stride_am + offs_k[None, :] * stride_ak
    b_ptrs = b_ptr + offs_k[:, None] * stride_bk + offs_bn[None, :] * stride_bn

    acc = tl.zeros((BLOCK_M, BLOCK_N), dtype=tl.float32)
    for kk in range(0, tl.cdiv(K, BLOCK_K)):
        a = tl.load(a_ptrs, mask=offs_k[None, :] < K - kk * BLOCK_K, other=0.0)
        b = tl.load(b_ptrs, mask=offs_k[:, None] < K - kk * BLOCK_K, other=0.0)
        acc = tl.dot(a, b, acc)
        a_ptrs += BLOCK_K * stride_ak
        b_ptrs += BLOCK_K * stride_bk

    c = acc.to(c_ptr.dtype.element_ty)
    offs_cm = pid_m * BLOCK_M + tl.arange(0, BLOCK_M)
    offs_cn = pid_n * BLOCK_N + tl.arange(0, BLOCK_N)
    c_ptrs = c_ptr + offs_cm[:, None] * stride_cm + offs_cn[None, :] * stride_cn
    mask = (offs_cm[:, None] < M) & (offs_cn[None, :] < N)
    tl.store(c_ptrs, c, mask=mask)

# config = {"BLOCK_K": 64, "BLOCK_M": 64, "BLOCK_N": 64, "GROUP_M": 4, "arch": "sm_100", "dtype": "bf16", "num_ctas": 1, "num_stages": 3, "num_warps": 4}
# arch = sm_100


// ===== COMPILED SASS (sm_100a) =====

	.target	sm_100a

	.elftype	@"ET_EXEC"


//--------------------- .note.nv.tkinfo           --------------------------
	.section	.note.nv.tkinfo,"",@"SHT_NOTE"
	.sectionflags	@"SHF_NOTE_NV_TKINFO"
	.tkinfo
        /*0018*/ 	.word	0x00000081
        /*0030*/ 	.string	""
        /*0030*/ 	.string	"ptxas-blackwell"
        /*0030*/ 	.string	"Cuda compilation tools, release 12.9, V12.9.86"
        /*0030*/ 	.string	"Build cuda_12.9.r12.9/compiler.36037853_0"
        /*0030*/ 	.string	"-v  -suppress-debug-info  -lineinfo  -arch sm_100a "



//--------------------- .note.nv.cuver            --------------------------
	.section	.note.nv.cuver,"",@"SHT_NOTE"
	.sectionflags	@"SHF_NOTE_NV_CUVER"
        /*0018*/ 	.short	0x0001
        /*001a*/ 	.short	0x0064
        /*001c*/ 	.short	0x0001
        /*001e*/ 	.short	0x0000
        /*0020*/ 	.short	0x0001
        /*0022*/ 	.short	0x0000


//--------------------- .nv.info                  --------------------------
	.section	.nv.info,"",@"SHT_CUDA_INFO"
	.align	4


	//----- nvinfo : EIATTR_REGCOUNT
	.align		4
        /*0000*/ 	.byte	0x04, 0x2f
        /*0002*/ 	.short	(.L_4 - .L_3)
	.align		4
.L_3:
        /*0004*/ 	.word	index@(matmul_kernel)
        /*0008*/ 	.word	0x000000fe


	//----- nvinfo : EIATTR_FRAME_SIZE
	.align		4
.L_4:
        /*000c*/ 	.byte	0x04, 0x11
        /*000e*/ 	.short	(.L_6 - .L_5)
	.align		4
.L_5:
        /*0010*/ 	.word	index@($__internal_2_$__cuda_sm10x_tcgen05_guardrail_trap_unallocated_columns_being_dealloced)
        /*0014*/ 	.word	0x00000000


	//----- nvinfo : EIATTR_FRAME_SIZE
	.align		4
.L_6:
        /*0018*/ 	.byte	0x04, 0x11
        /*001a*/ 	.short	(.L_8 - .L_7)
	.align		4
.L_7:
        /*001c*/ 	.word	index@($__internal_1_$__cuda_sm10x_tcgen05_guardrail_trap_phase_invalid_during_alloc)
        /*0020*/ 	.word	0x00000000


	//----- nvinfo : EIATTR_FRAME_SIZE
	.align		4
.L_8:
        /*0024*/ 	.byte	0x04, 0x11
        /*0026*/ 	.short	(.L_10 - .L_9)
	.align		4
.L_9:
        /*0028*/ 	.word	index@($__internal_0_$__cuda_sm10x_tcgen05_guardrail_trap_col_being_dealloced_not_returned_by_alloc)
        /*002c*/ 	.word	0x00000000


	//----- nvinfo : EIATTR_FRAME_SIZE
	.align		4
.L_10:
        /*0030*/ 	.byte	0x04, 0x11
        /*0032*/ 	.short	(.L_12 - .L_11)
	.align		4
.L_11:
        /*0034*/ 	.word	index@(matmul_kernel)
        /*0038*/ 	.word	0x00000000


	//----- nvinfo : EIATTR_MIN_STACK_SIZE
	.align		4
.L_12:
        /*003c*/ 	.byte	0x04, 0x12
        /*003e*/ 	.short	(.L_14 - .L_13)
	.align		4
.L_13:
        /*0040*/ 	.word	index@(matmul_kernel)
        /*0044*/ 	.word	0x00000000
.L_14:


//--------------------- .nv.info.matmul_kernel    --------------------------
	.section	.nv.info.matmul_kernel,"",@"SHT_CUDA_INFO"
	.sectionflags	@""
	.align	4


	//----- nvinfo : EIATTR_CUDA_API_VERSION
	.align		4
        /*0000*/ 	.byte	0x04, 0x37
        /*0002*/ 	.short	(.L_16 - .L_15)
.L_15:
        /*0004*/ 	.word	0x00000081


	//----- nvinfo : EIATTR_KPARAM_INFO
	.align		4
.L_16:
        /*0008*/ 	.byte	0x04, 0x17
        /*000a*/ 	.short	(.L_18 - .L_17)
.L_17:
        /*000c*/ 	.word	0x00000000
        /*0010*/ 	.short	0x000d
        /*0012*/ 	.short	0x0048
        /*0014*/ 	.byte	0x00, 0xf4, 0x21, 0x00


	//----- nvinfo : EIATTR_KPARAM_INFO
	.align		4
.L_18:
        /*0018*/ 	.byte	0x04, 0x17
        /*001a*/ 	.short	(.L_20 - .L_19)
.L_19:
        /*001c*/ 	.word	0x00000000
        /*0020*/ 	.short	0x000c
        /*0022*/ 	.short	0x0040
        /*0024*/ 	.byte	0x00, 0xf4, 0x21, 0x00


	//----- nvinfo : EIATTR_KPARAM_INFO
	.align		4
.L_20:
        /*0028*/ 	.byte	0x04, 0x17
        /*002a*/ 	.short	(.L_22 - .L_21)
.L_21:
        /*002c*/ 	.word	0x00000000
        /*0030*/ 	.short	0x000b
        /*0032*/ 	.short	0x0038
        /*0034*/ 	.byte	0x00, 0xf0, 0x11, 0x00


	//----- nvinfo : EIATTR_KPARAM_INFO
	.align		4
.L_22:
        /*0038*/ 	.byte	0x04, 0x17
        /*003a*/ 	.short	(.L_24 - .L_23)
.L_23:
        /*003c*/ 	.word	0x00000000
        /*0040*/ 	.short	0x000a
        /*0042*/ 	.short	0x0034
        /*0044*/ 	.byte	0x00, 0xf0, 0x11, 0x00


	//----- nvinfo : EIATTR_KPARAM_INFO
	.align		4
.L_24:
        /*0048*/ 	.byte	0x04, 0x17
        /*004a*/ 	.short	(.L_26 - .L_25)
.L_25:
        /*004c*/ 	.word	0x00000000
        /*0050*/ 	.short	0x0009
        /*0052*/ 	.short	0x0030
        /*0054*/ 	.byte	0x00, 0xf0, 0x11, 0x00


	//----- nvinfo : EIATTR_KPARAM_INFO
	.align		4
.L_26:
        /*0058*/ 	.byte	0x04, 0x17
        /*005a*/ 	.short	(.L_28 - .L_27)
.L_27:
        /*005c*/ 	.word	0x00000000
        /*0060*/ 	.short	0x0008
        /*0062*/ 	.short	0x002c
        /*0064*/ 	.byte	0x00, 0xf0, 0x11, 0x00


	//----- nvinfo : EIATTR_KPARAM_INFO
	.align		4
.L_28:
        /*0068*/ 	.byte	0x04, 0x17
        /*006a*/ 	.short	(.L_30 - .L_29)
.L_29:
        /*006c*/ 	.word	0x00000000
        /*0070*/ 	.short	0x0007
        /*0072*/ 	.short	0x0028
        /*0074*/ 	.byte	0x00, 0xf0, 0x11, 0x00


	//----- nvinfo : EIATTR_KPARAM_INFO
	.align		4
.L_30:
        /*0078*/ 	.byte	0x04, 0x17
        /*007a*/ 	.short	(.L_32 - .L_31)
.L_31:
        /*007c*/ 	.word	0x00000000
        /*0080*/ 	.short	0x0006
        /*0082*/ 	.short	0x0024
        /*0084*/ 	.byte	0x00, 0xf0, 0x11, 0x00


	//----- nvinfo : EIATTR_KPARAM_INFO
	.align		4
.L_32:
        /*0088*/ 	.byte	0x04, 0x17
        /*008a*/ 	.short	(.L_34 - .L_33)
.L_33:
        /*008c*/ 	.word	0x00000000
        /*0090*/ 	.short	0x0005
        /*0092*/ 	.short	0x0020
        /*0094*/ 	.byte	0x00, 0xf0, 0x11, 0x00


	//----- nvinfo : EIATTR_KPARAM_INFO
	.align		4
.L_34:
        /*0098*/ 	.byte	0x04, 0x17
        /*009a*/ 	.short	(.L_36 - .L_35)
.L_35:
        /*009c*/ 	.word	0x00000000
        /*00a0*/ 	.short	0x0004
        /*00a2*/ 	.short	0x001c
        /*00a4*/ 	.byte	0x00, 0xf0, 0x11, 0x00


	//----- nvinfo : EIATTR_KPARAM_INFO
	.align		4
.L_36:
        /*00a8*/ 	.byte	0x04, 0x17
        /*00aa*/ 	.short	(.L_38 - .L_37)
.L_37:
        /*00ac*/ 	.word	0x00000000
        /*00b0*/ 	.short	0x0003
        /*00b2*/ 	.short	0x0018
        /*00b4*/ 	.byte	0x00, 0xf0, 0x11, 0x00


	//----- nvinfo : EIATTR_KPARAM_INFO
	.align		4
.L_38:
        /*00b8*/ 	.byte	0x04, 0x17
        /*00ba*/ 	.short	(.L_40 - .L_39)
.L_39:
        /*00bc*/ 	.word	0x00000000
        /*00c0*/ 	.short	0x0002
        /*00c2*/ 	.short	0x0010
        /*00c4*/ 	.byte	0x00, 0xf4, 0x21, 0x00


	//----- nvinfo : EIATTR_KPARAM_INFO
	.align		4
.L_40:
        /*00c8*/ 	.byte	0x04, 0x17
        /*00ca*/ 	.short	(.L_42 - .L_41)
.L_41:
        /*00cc*/ 	.word	0x00000000
        /*00d0*/ 	.short	0x0001
        /*00d2*/ 	.short	0x0008
        /*00d4*/ 	.byte	0x00, 0xf4, 0x21, 0x00


	//----- nvinfo : EIATTR_KPARAM_INFO
	.align		4
.L_42:
        /*00d8*/ 	.byte	0x04, 0x17
        /*00da*/ 	.short	(.L_44 - .L_43)
.L_43:
        /*00dc*/ 	.word	0x00000000
        /*00e0*/ 	.short	0x0000
        /*00e2*/ 	.short	0x0000
        /*00e4*/ 	.byte	0x00, 0xf4, 0x21, 0x00


	//----- nvinfo : EIATTR_AT_ENTRY_FRAGMENTS
	.align		4
.L_44:
        /*00e8*/ 	.byte	0x04, 0x4f
        /*00ea*/ 	.short	(.L_46 - .L_45)


	//   ....[0]....
.L_45:
        /*00ec*/ 	.word	0x00000004


	//----- nvinfo : EIATTR_RESERVED_SMEM_USED
	.align		4
.L_46:
        /*00f0*/ 	.byte	0x01, 0x41
	.zero		2


	//----- nvinfo : EIATTR_SPARSE_MMA_MASK
	.align		4
        /*00f4*/ 	.byte	0x03, 0x50
        /*00f6*/ 	.short	0x0000


	//----- nvinfo : EIATTR_TCGEN05_1CTA_USED
	.align		4
        /*00f8*/ 	.byte	0x01, 0x51
	.zero		2


	//----- nvinfo : EIATTR_MAXREG_COUNT
	.align		4
        /*00fc*/ 	.byte	0x03, 0x1b
        /*00fe*/ 	.short	0x00ff


	//----- nvinfo : EIATTR_NUM_BARRIERS
	.align		4
        /*0100*/ 	.byte	0x02, 0x4c
        /*0102*/ 	.byte	0x01
	.zero		1


	//----- nvinfo : EIATTR_INT_WARP_WIDE_INSTR_OFFSETS
	.align		4
        /*0104*/ 	.byte	0x04, 0x31
        /*0106*/ 	.short	(.L_48 - .L_47)


	//   ....[0]....
.L_47:
        /*0108*/ 	.word	0x00002550


	//   ....[1]....
        /*010c*/ 	.word	0x00002560


	//   ....[2]....
        /*0110*/ 	.word	0x00003dd0


	//   ....[3]....
        /*0114*/ 	.word	0x00007450


	//   ....[4]....
        /*0118*/ 	.word	0x000074a0


	//----- nvinfo : EIATTR_COOP_GROUP_MASK_REGIDS
	.align		4
.L_48:
        /*011c*/ 	.byte	0x04, 0x29
        /*011e*/ 	.short	(.L_50 - .L_49)


	//   ....[0]....
.L_49:
        /*0120*/ 	.word	0xffffffff


	//   ....[1]....
        /*0124*/ 	.word	0xffffffff


	//   ....[2]....
        /*0128*/ 	.word	0xffffffff


	//   ....[3]....
        /*012c*/ 	.word	0xffffffff


	//----- nvinfo : EIATTR_COOP_GROUP_INSTR_OFFSETS
	.align		4
.L_50:
        /*0130*/ 	.byte	0x04, 0x28
        /*0132*/ 	.short	(.L_52 - .L_51)


	//   ....[0]....
.L_51:
        /*0134*/ 	.word	0x00000070


	//   ....[1]....
        /*0138*/ 	.word	0x00000330


	//   ....[2]....
        /*013c*/ 	.word	0x000072e0


	//   ....[3]....
        /*0140*/ 	.word	0x00007550


	//----- nvinfo : EIATTR_VRC_CTA_INIT_COUNT
	.align		4
.L_52:
        /*0144*/ 	.byte	0x02, 0x4a
        /*0146*/ 	.byte	0x80
	.zero		1


	//----- nvinfo : EIATTR_MBARRIER_INSTR_OFFSETS
	.align		4
        /*0148*/ 	.byte	0x04, 0x39
        /*014a*/ 	.short	(.L_54 - .L_53)


	//   ....[0]....
.L_53:
        /*014c*/ 	.word	0x00002680
        /*0150*/ 	.word	0x000000ff
        /*0154*/ 	.word	0x00000000
        /*0158*/ 	.short	0x0100
        /*015a*/ 	.byte	0x0b
	.zero		1


	//   ....[1]....
        /*015c*/ 	.word	0x00003e20
        /*0160*/ 	.word	0x000000ff
        /*0164*/ 	.word	0x00008008
        /*0168*/ 	.short	0x0100
        /*016a*/ 	.byte	0x09
	.zero		1


	//   ....[2]....
        /*016c*/ 	.word	0x00004fd0
        /*0170*/ 	.word	0x000000ff
        /*0174*/ 	.word	0x00000000
        /*0178*/ 	.short	0x010a
        /*017a*/ 	.byte	0x0b
	.zero		1


	//   ....[3]....
        /*017c*/ 	.word	0x00006470
        /*0180*/ 	.word	0x000000ff
        /*0184*/ 	.word	0x00000000
        /*0188*/ 	.short	0x010a
        /*018a*/ 	.byte	0x0b
	.zero		1


	//   ....[4]....
        /*018c*/ 	.word	0x00006560
        /*0190*/ 	.word	0x000000ff
        /*0194*/ 	.word	0x00008000
        /*0198*/ 	.short	0x0108
        /*019a*/ 	.byte	0x09
	.zero		1


	//   ....[5]....
        /*019c*/ 	.word	0x00006620
        /*01a0*/ 	.word	0x000000ff
        /*01a4*/ 	.word	0x00008008
        /*01a8*/ 	.short	0x0108
        /*01aa*/ 	.byte	0x09
	.zero		1


	//   ....[6]....
        /*01ac*/ 	.word	0x00007570
        /*01b0*/ 	.word	0x000000ff
        /*01b4*/ 	.word	0x00000000
        /*01b8*/ 	.short	0x010a
        /*01ba*/ 	.byte	0x0b
	.zero		1


	//   ....[7]....
        /*01bc*/ 	.word	0x000075a0
        /*01c0*/ 	.word	0x000000ff
        /*01c4*/ 	.word	0x00000000
        /*01c8*/ 	.short	0x010a
        /*01ca*/ 	.byte	0x0b
	.zero		1


	//----- nvinfo : EIATTR_NUM_MBARRIERS
	.align		4
.L_54:
        /*01cc*/ 	.byte	0x03, 0x38
        /*01ce*/ 	.short	0x0002


	//----- nvinfo : EIATTR_EXIT_INSTR_OFFSETS
	.align		4
        /*01d0*/ 	.byte	0x04, 0x1c
        /*01d2*/ 	.short	(.L_56 - .L_55)


	//   ....[0]....
.L_55:
        /*01d4*/ 	.word	0x00007560


	//----- nvinfo : EIATTR_REQNTID
	.align		4
.L_56:
        /*01d8*/ 	.byte	0x04, 0x10
        /*01da*/ 	.short	(.L_58 - .L_57)
.L_57:
        /*01dc*/ 	.word	0x00000080
        /*01e0*/ 	.word	0x00000001
        /*01e4*/ 	.word	0x00000001


	//----- nvinfo : EIATTR_CRS_STACK_SIZE
	.align		4
.L_58:
        /*01e8*/ 	.byte	0x04, 0x1e
        /*01ea*/ 	.short	(.L_60 - .L_59)
.L_59:
        /*01ec*/ 	.word	0x00000000


	//----- nvinfo : EIATTR_CBANK_PARAM_SIZE
	.align		4
.L_60:
        /*01f0*/ 	.byte	0x03, 0x19
        /*01f2*/ 	.short	0x0050


	//----- nvinfo : EIATTR_PARAM_CBANK
	.align		4
        /*01f4*/ 	.byte	0x04, 0x0a
        /*01f6*/ 	.short	(.L_62 - .L_61)
	.align		4
.L_61:
        /*01f8*/ 	.word	index@(.nv.constant0.matmul_kernel)
        /*01fc*/ 	.short	0x0380
        /*01fe*/ 	.short	0x0050


	//----- nvinfo : EIATTR_SW_WAR
	.align		4
.L_62:
        /*0200*/ 	.byte	0x04, 0x36
        /*0202*/ 	.short	(.L_64 - .L_63)
.L_63:
        /*0204*/ 	.word	0x00000008
.L_64:


//--------------------- .nv.compat                --------------------------
	.section	.nv.compat,"",@"SHT_CUDA_COMPAT_INFO"
	.align	4
        /*0000*/ 	.byte	0x02, 0x02, 0x02, 0x00, 0x02, 0x05, 0x05, 0x00, 0x02, 0x03, 0x00, 0x00, 0x02, 0x06, 0x01, 0x00


//--------------------- .nv.callgraph             --------------------------
	.section	.nv.callgraph,"",@"SHT_CUDA_CALLGRAPH"
	.align	4
	.sectionentsize	8
	.align		4
        /*0000*/ 	.word	0x00000000
	.align		4
        /*0004*/ 	.word	0xffffffff
	.align		4
        /*0008*/ 	.word	0x00000000
	.align		4
        /*000c*/ 	.word	0xfffffffe
	.align		4
        /*0010*/ 	.word	0x00000000
	.align		4
        /*0014*/ 	.word	0xfffffffd
	.align		4
        /*0018*/ 	.word	0x00000000
	.align		4
        /*001c*/ 	.word	0xfffffffc


//--------------------- .text.matmul_kernel       --------------------------
	.section	.text.matmul_kernel,"ax",@progbits
	.align	128
        .global         matmul_kernel
        .type           matmul_kernel,@function
        .size           matmul_kernel,(.L_x_20 - matmul_kernel)
        .other          matmul_kernel,@"STO_CUDA_ENTRY STV_DEFAULT"
matmul_kernel:
.text.matmul_kernel:
[----:B------:R-:W0:Y:S01]  /*0000*/  LDC R1, c[0x0][0x37c] ;  /* 0x0000df00ff017b82 */ /* 0x000e220000000800 */
[----:B------:R-:W1:Y:S01]  /*0010*/  S2R R66, SR_TID.X ;  /* 0x0000000000427919 */ /* 0x000e620000002100 */
[----:B------:R-:W2:Y:S01]  /*0020*/  LDCU.64 UR20, c[0x0][0x358] ;  /* 0x00006b00ff1477ac */ /* 0x000ea20008000a00 */
[----:B-1----:R-:W-:-:S13]  /*0030*/  ISETP.GE.U32.AND P0, PT, R66, 0x20, PT ;  /* 0x000000204200780c */ /* 0x002fda0003f06070 */
[----:B------:R-:W-:Y:S02]  /*0040*/  VOTEU.ANY UP0, P0 ;  /* 0x0000000000ff7886 */ /* 0x000fe40000000100 */
[----:B0-2---:R-:W-:Y:S05]  /*0050*/  BRA.U UP0, `(.L_x_0) ;  /* 0x0000000100b87547 */ /* 0x005fea000b800000 */
[----:B------:R-:W0:Y:S01]  /*0060*/  S2UR UR6, SR_CgaCtaId ;  /* 0x00000000000679c3 */ /* 0x000e220000008800 */
[----:B------:R-:W-:Y:S01]  /*0070*/  NOP ;  /* 0x0000000000007918 */ /* 0x000fe20000000000 */
[----:B------:R-:W-:Y:S02]  /*0080*/  UMOV UR4, 0x40 ;  /* 0x0000004000047882 */ /* 0x000fe40000000000 */
[----:B0-----:R-:W-:-:S09]  /*0090*/  ULEA UR4, UR6, UR4, 0x18 ;  /* 0x0000000406047291 */ /* 0x001fd2000f8ec0ff */
[----:B------:R-:W0:Y:S01]  /*00a0*/  LDS.U8 R0, [UR4] ;  /* 0x00000004ff007984 */ /* 0x000e220008000000 */
[----:B------:R-:W-:Y:S02]  /*00b0*/  UMOV UR4, 0x400 ;  /* 0x0000040000047882 */ /* 0x000fe40000000000 */
[----:B------:R-:W-:Y:S01]  /*00c0*/  ULEA UR4, UR6, UR4, 0x18 ;  /* 0x0000000406047291 */ /* 0x000fe2000f8ec0ff */
[----:B0-----:R-:W-:-:S13]  /*00d0*/  ISETP.NE.AND P0, PT, R0, RZ, PT ;  /* 0x000000ff0000720c */ /* 0x001fda0003f05270 */
[----:B------:R-:W-:Y:S05]  /*00e0*/  @P0 BRA `(.L_x_1) ;  /* 0x00000000007c0947 */ /* 0x000fea0003800000 */
[----:B------:R-:W-:-:S13]  /*00f0*/  ELECT P0, URZ, PT ;  /* 0x0000000000ff782f */ /* 0x000fda0003800000 */
[----:B------:R-:W-:Y:S05]  /*0100*/  @!P0 BRA `(.L_x_2) ;  /* 0x0000000000848947 */ /* 0x000fea0003800000 */
[----:B------:R-:W-:Y:S01]  /*0110*/  UMOV UR5, 0x2 ;  /* 0x0000000200057882 */ /* 0x000fe20000000000 */
[----:B------:R-:W-:Y:S02]  /*0120*/  IMAD.MOV.U32 R4, RZ, RZ, 0x1 ;  /* 0x00000001ff047424 */ /* 0x000fe400078e00ff */
[----:B------:R-:W-:Y:S02]  /*0130*/  IMAD.MOV.U32 R5, RZ, RZ, 0x3 ;  /* 0x00000003ff057424 */ /* 0x000fe400078e00ff */
[----:B------:R-:W-:Y:S04]  /*0140*/  DEPBAR.LE SB0, 0x36 ;  /* 0x00008d800000791a */ /* 0x000fe80000000000 */
[----:B------:R-:W0:Y:S02]  /*0150*/  UTCATOMSWS.FIND_AND_SET.ALIGN UP1, UR5, UR5 ;  /* 0x00000005000575e3 */ /* 0x000e240008020800 */
[----:B0-----:R-:W-:-:S04]  /*0160*/  PLOP3.LUT P0, PT, PT, PT, UP1, 0x80, 0x8 ;  /* 0x000000000008781c */ /* 0x001fc80003f0f018 */
[----:B------:R-:W-:-:S04]  /*0170*/  SEL R0, RZ, 0xffffffff, !P0 ;  /* 0xffffffffff007807 */ /* 0x000fc80004000000 */
[----:B------:R-:W-:Y:S01]  /*0180*/  ISETP.NE.AND P0, PT, R0, RZ, PT ;  /* 0x000000ff0000720c */ /* 0x000fe20003f05270 */
[----:B------:R-:W-:-:S12]  /*0190*/  IMAD.U32 R0, RZ, RZ, UR5 ;  /* 0x00000005ff007e24 */ /* 0x000fd8000f8e00ff */
[----:B------:R-:W-:Y:S05]  /*01a0*/  @P0 BRA `(.L_x_3) ;  /* 0x0000000000240947 */ /* 0x000fea0003800000 */
.L_x_4:
[----:B------:R-:W-:Y:S05]  /*01b0*/  NANOSLEEP 0x64 ;  /* 0x000000640000795d */ /* 0x000fea0003800000 */
[----:B------:R-:W-:-:S05]  /*01c0*/  UMOV UR5, 0x2 ;  /* 0x0000000200057882 */ /* 0x000fca0000000000 */
[----:B------:R-:W-:Y:S04]  /*01d0*/  DEPBAR.LE SB0, 0x36 ;  /* 0x00008d800000791a */ /* 0x000fe80000000000 */
[----:B------:R-:W0:Y:S02]  /*01e0*/  UTCATOMSWS.FIND_AND_SET.ALIGN UP1, UR5, UR5 ;  /* 0x00000005000575e3 */ /* 0x000e240008020800 */
[----:B0-----:R-:W-:-:S04]  /*01f0*/  PLOP3.LUT P0, PT, PT, PT, UP1, 0x80, 0x8 ;  /* 0x000000000008781c */ /* 0x001fc80003f0f018 */
[----:B------:R-:W-:-:S04]  /*0200*/  SEL R0, RZ, 0xffffffff, !P0 ;  /* 0xffffffffff007807 */ /* 0x000fc80004000000 */
[----:B------:R-:W-:Y:S01]  /*0210*/  ISETP.NE.AND P0, PT, R0, RZ, PT ;  /* 0x000000ff0000720c */ /* 0x000fe20003f05270 */
[----:B------:R-:W-:-:S12]  /*0220*/  IMAD.U32 R0, RZ, RZ, UR5 ;  /* 0x00000005ff007e24 */ /* 0x000fd8000f8e00ff */
[----:B------:R-:W-:Y:S05]  /*0230*/  @!P0 BRA `(.L_x_4) ;  /* 0xfffffffc00dc8947 */ /* 0x000fea000383ffff */
.L_x_3:
[C---:B------:R-:W-:Y:S01]  /*0240*/  VIADD R3, R0.reuse, 0x10 ;  /* 0x0000001000037836 */ /* 0x040fe20000000000 */
[----:B------:R-:W-:Y:S01]  /*0250*/  UMOV UR5, 0x50 ;  /* 0x0000005000057882 */ /* 0x000fe20000000000 */
[----:B------:R-:W-:Y:S01]  /*0260*/  SHF.L.U32 R2, R5, R0, RZ ;  /* 0x0000000005027219 */ /* 0x000fe200000006ff */
[----:B------:R-:W-:Y:S01]  /*0270*/  ULEA UR5, UR6, UR5, 0x18 ;  /* 0x0000000506057291 */ /* 0x000fe2000f8ec0ff */
[----:B------:R-:W-:Y:S01]  /*0280*/  IMAD.SHL.U32 R0, R0, 0x20, RZ ;  /* 0x0000002000007824 */ /* 0x000fe200078e00ff */
[----:B------:R-:W-:-:S04]  /*0290*/  SHF.L.U32 R3, R4, R3, RZ ;  /* 0x0000000304037219 */ /* 0x000fc800000006ff */
[----:B------:R-:W-:-:S05]  /*02a0*/  LOP3.LUT R2, R3, R2, RZ, 0xfc, !PT ;  /* 0x0000000203027212 */ /* 0x000fca00078efcff */
[----:B------:R0:W-:Y:S04]  /*02b0*/  ATOMS.OR RZ, [UR5], R2 ;  /* 0x00000002ffff798c */ /* 0x0001e8000b000005 */
[----:B------:R0:W-:Y:S01]  /*02c0*/  STS [UR4], R0 ;  /* 0x00000000ff007988 */ /* 0x0001e20008000804 */
[----:B------:R-:W-:Y:S05]  /*02d0*/  BRA `(.L_x_2) ;  /* 0x0000000000107947 */ /* 0x000fea0003800000 */
.L_x_1:
[----:B------:R-:W-:Y:S01]  /*02e0*/  IMAD.MOV.U32 R0, RZ, RZ, -0x1 ;  /* 0xffffffffff007424 */ /* 0x000fe200078e00ff */
[----:B------:R-:W-:-:S04]  /*02f0*/  MOV R2, 0x320 ;  /* 0x0000032000027802 */ /* 0x000fc80000000f00 */
[----:B------:R0:W-:Y:S03]  /*0300*/  STS [UR4], R0 ;  /* 0x00000000ff007988 */ /* 0x0001e60008000804 */
[----:B0-----:R-:W-:Y:S05]  /*0310*/  CALL.REL.NOINC `($__internal_1_$__cuda_sm10x_tcgen05_guardrail_trap_phase_invalid_during_alloc) ;  /* 0x0000007000b87944 */ /* 0x001fea0003c00000 */
.L_x_2:
[----:B------:R-:W-:Y:S05]  /*0320*/  WARPSYNC.ALL ;  /* 0x0000000000007948 */ /* 0x000fea0003800000 */
[----:B------:R-:W-:Y:S01]  /*0330*/  NOP ;  /* 0x0000000000007918 */ /* 0x000fe20000000000 */
.L_x_0:
[----:B------:R-:W1:Y:S01]  /*0340*/  LDC.64 R90, c[0x0][0x398] ;  /* 0x0000e600ff5a7b82 */ /* 0x000e620000000a00 */
[----:B------:R-:W2:Y:S01]  /*0350*/  S2R R6, SR_CTAID.X ;  /* 0x0000000000067919 */ /* 0x000ea20000002500 */
[----:B------:R-:W-:Y:S01]  /*0360*/  UMOV UR9, 0x400 ;  /* 0x0000040000097882 */ /* 0x000fe20000000000 */
[----:B------:R-:W-:Y:S01]  /*0370*/  SHF.R.U32.HI R148, RZ, 0x5, R66 ;  /* 0x00000005ff947819 */ /* 0x000fe20000011642 */
[----:B------:R-:W3:Y:S01]  /*0380*/  LDCU.128 UR12, c[0x0][0x380] ;  /* 0x00007000ff0c77ac */ /* 0x000ee20008000c00 */
[----:B------:R-:W-:-:S03]  /*0390*/  PRMT R169, RZ, 0x7610, R169 ;  /* 0x00007610ffa97816 */ /* 0x000fc600000000a9 */
[----:B------:R-:W4:Y:S01]  /*03a0*/  S2UR UR4, SR_CgaCtaId ;  /* 0x00000000000479c3 */ /* 0x000f220000008800 */
[----:B------:R-:W-:Y:S01]  /*03b0*/  UMOV UR6, 0x1 ;  /* 0x0000000100067882 */ /* 0x000fe20000000000 */
[----:B01----:R-:W-:Y:S01]  /*03c0*/  VIADD R0, R91, 0x3f ;  /* 0x0000003f5b007836 */ /* 0x003fe20000000000 */
[----:B------:R-:W-:Y:S02]  /*03d0*/  IABS R75, R90 ;  /* 0x0000005a004b7213 */ /* 0x000fe40000000000 */
[----:B------:R-:W-:Y:S02]  /*03e0*/  LOP3.LUT R118, RZ, R91, RZ, 0x33, !PT ;  /* 0x0000005bff767212 */ /* 0x000fe400078e33ff */
[----:B------:R-:W-:Y:S01]  /*03f0*/  SHF.R.S32.HI R3, RZ, 0x1f, R0 ;  /* 0x0000001fff037819 */ /* 0x000fe20000011400 */
[----:B----4-:R-:W-:-:S03]  /*0400*/  ULEA UR9, UR4, UR9, 0x18 ;  /* 0x0000000904097291 */ /* 0x010fc6000f8ec0ff */
[----:B------:R-:W-:Y:S02]  /*0410*/  LEA.HI R3, R3, R0, RZ, 0x6 ;  /* 0x0000000003037211 */ /* 0x000fe400078f30ff */
[----:B--2---:R-:W-:Y:S01]  /*0420*/  IABS R8, R6 ;  /* 0x0000000600087213 */ /* 0x004fe20000000000 */
[----:B------:R-:W-:Y:S01]  /*0430*/  UIADD3 UR11, UPT, UPT, UR9, 0x8000, URZ ;  /* 0x00008000090b7890 */ /* 0x000fe2000fffe0ff */
[----:B------:R-:W-:-:S05]  /*0440*/  SHF.R.S32.HI R3, RZ, 0x6, R3 ;  /* 0x00000006ff037819 */ /* 0x000fca0000011403 */
[----:B------:R-:W-:-:S05]  /*0450*/  IMAD.SHL.U32 R5, R3, 0x4, RZ ;  /* 0x0000000403057824 */ /* 0x000fca00078e00ff */
[-C--:B------:R-:W-:Y:S02]  /*0460*/  IABS R7, R5.reuse ;  /* 0x0000000500077213 */ /* 0x080fe40000000000 */
[----:B------:R-:W-:Y:S02]  /*0470*/  IABS R10, R5 ;  /* 0x00000005000a7213 */ /* 0x000fe40000000000 */
[----:B------:R-:W0:Y:S08]  /*0480*/  I2F.RP R0, R7 ;  /* 0x0000000700007306 */ /* 0x000e300000209400 */
[----:B0-----:R-:W0:Y:S02]  /*0490*/  MUFU.RCP R0, R0 ;  /* 0x0000000000007308 */ /* 0x001e240000001000 */
[----:B0-----:R-:W-:-:S02]  /*04a0*/  VIADD R2, R0, 0xffffffe ;  /* 0x0ffffffe00027836 */ /* 0x001fc40000000000 */
[----:B------:R-:W-:-:S04]  /*04b0*/  IMAD.MOV R0, RZ, RZ, -R10 ;  /* 0x000000ffff007224 */ /* 0x000fc800078e0a0a */
[----:B------:R0:W1:Y:S02]  /*04c0*/  F2I.FTZ.U32.TRUNC.NTZ R3, R2 ;  /* 0x0000000200037305 */ /* 0x000064000021f000 */
[----:B0-----:R-:W-:Y:S02]  /*04d0*/  IMAD.MOV.U32 R2, RZ, RZ, RZ ;  /* 0x000000ffff027224 */ /* 0x001fe400078e00ff */
[----:B-1----:R-:W-:-:S04]  /*04e0*/  IMAD.MOV R4, RZ, RZ, -R3 ;  /* 0x000000ffff047224 */ /* 0x002fc800078e0a03 */
[----:B------:R-:W-:Y:S02]  /*04f0*/  IMAD R9, R4, R7, RZ ;  /* 0x0000000704097224 */ /* 0x000fe400078e02ff */
[----:B------:R-:W-:Y:S02]  /*0500*/  IMAD.MOV.U32 R4, RZ, RZ, R8 ;  /* 0x000000ffff047224 */ /* 0x000fe400078e0008 */
[----:B------:R-:W-:-:S06]  /*0510*/  IMAD.HI.U32 R3, R3, R9, R2 ;  /* 0x0000000903037227 */ /* 0x000fcc00078e0002 */
[----:B------:R-:W-:-:S04]  /*0520*/  IMAD.HI.U32 R3, R3, R4, RZ ;  /* 0x0000000403037227 */ /* 0x000fc800078e00ff */
[----:B------:R-:W-:Y:S01]  /*0530*/  IMAD R0, R3, R0, R4 ;  /* 0x0000000003007224 */ /* 0x000fe200078e0204 */
[----:B------:R-:W-:Y:S01]  /*0540*/  IABS R4, R91 ;  /* 0x0000005b00047213 */ /* 0x000fe20000000000 */
[----:B------:R-:W-:Y:S03]  /*0550*/  BAR.SYNC.DEFER_BLOCKING 0x0 ;  /* 0x0000000000007b1d */ /* 0x000fe60000010000 */
[----:B------:R-:W-:-:S13]  /*0560*/  ISETP.GT.U32.AND P1, PT, R7, R0, PT ;  /* 0x000000000700720c */ /* 0x000fda0003f24070 */
[----:B------:R-:W-:Y:S02]  /*0570*/  @!P1 IMAD.IADD R0, R0, 0x1, -R7 ;  /* 0x0000000100009824 */ /* 0x000fe400078e0a07 */
[----:B------:R-:W-:Y:S01]  /*0580*/  @!P1 VIADD R3, R3, 0x1 ;  /* 0x0000000103039836 */ /* 0x000fe20000000000 */
[----:B------:R-:W-:Y:S02]  /*0590*/  ISETP.NE.AND P1, PT, R5, RZ, PT ;  /* 0x000000ff0500720c */ /* 0x000fe40003f25270 */
[----:B------:R-:W-:Y:S02]  /*05a0*/  ISETP.GE.U32.AND P0, PT, R0, R7, PT ;  /* 0x000000070000720c */ /* 0x000fe40003f06070 */
[----:B------:R-:W-:-:S04]  /*05b0*/  LOP3.LUT R0, R6, R5, RZ, 0x3c, !PT ;  /* 0x0000000506007212 */ /* 0x000fc800078e3cff */
[----:B------:R-:W-:Y:S01]  /*05c0*/  ISETP.GE.AND P2, PT, R0, RZ, PT ;  /* 0x000000ff0000720c */ /* 0x000fe20003f46270 */
[----:B------:R-:W-:-:S06]  /*05d0*/  VIADD R0, R90, 0x3f ;  /* 0x0000003f5a007836 */ /* 0x000fcc0000000000 */
[----:B------:R-:W-:-:S04]  /*05e0*/  @P0 VIADD R3, R3, 0x1 ;  /* 0x0000000103030836 */ /* 0x000fc80000000000 */
[----:B------:R-:W-:Y:S01]  /*05f0*/  IMAD.MOV.U32 R2, RZ, RZ, R3 ;  /* 0x000000ffff027224 */ /* 0x000fe200078e0003 */
[----:B------:R-:W-:-:S03]  /*0600*/  SHF.R.S32.HI R3, RZ, 0x1f, R0 ;  /* 0x0000001fff037819 */ /* 0x000fc60000011400 */
[----:B------:R-:W-:Y:S01]  /*0610*/  @!P2 IMAD.MOV R2, RZ, RZ, -R2 ;  /* 0x000000ffff02a224 */ /* 0x000fe200078e0a02 */
[----:B------:R-:W-:Y:S02]  /*0620*/  @!P1 LOP3.LUT R2, RZ, R5, RZ, 0x33, !PT ;  /* 0x00000005ff029212 */ /* 0x000fe400078e33ff */
[----:B------:R-:W-:-:S03]  /*0630*/  LEA.HI R3, R3, R0, RZ, 0x6 ;  /* 0x0000000003037211 */ /* 0x000fc600078f30ff */
[----:B------:R-:W-:Y:S02]  /*0640*/  IMAD.SHL.U32 R18, R2, 0x4, RZ ;  /* 0x0000000402127824 */ /* 0x000fe400078e00ff */
[----:B------:R-:W-:-:S03]  /*0650*/  IMAD.MOV R2, RZ, RZ, -R2 ;  /* 0x000000ffff027224 */ /* 0x000fc600078e0a02 */
[----:B------:R-:W-:Y:S01]  /*0660*/  LEA.HI.SX32 R3, R3, -R18, 0x1a ;  /* 0x8000001203037211 */ /* 0x000fe200078fd2ff */
[----:B------:R-:W-:Y:S02]  /*0670*/  IMAD R8, R5, R2, R6 ;  /* 0x0000000205087224 */ /* 0x000fe400078e0206 */
[----:B------:R-:W-:Y:S01]  /*0680*/  IMAD.MOV.U32 R2, RZ, RZ, RZ ;  /* 0x000000ffff027224 */ /* 0x000fe200078e00ff */
[----:B------:R-:W-:Y:S01]  /*0690*/  VIMNMX R11, PT, PT, R3, 0x4, PT ;  /* 0x00000004030b7848 */ /* 0x000fe20003fe0100 */
[----:B------:R-:W0:Y:S03]  /*06a0*/  I2F.RP R5, R4 ;  /* 0x0000000400057306 */ /* 0x000e260000209400 */
[-C--:B------:R-:W-:Y:S02]  /*06b0*/  IABS R7, R11.reuse ;  /* 0x0000000b00077213 */ /* 0x080fe40000000000 */
[----:B------:R-:W-:-:S03]  /*06c0*/  IABS R6, R11 ;  /* 0x0000000b00067213 */ /* 0x000fc60000000000 */
[----:B------:R-:W1:Y:S08]  /*06d0*/  I2F.RP R0, R7 ;  /* 0x0000000700007306 */ /* 0x000e700000209400 */
[----:B0-----:R-:W-:Y:S08]  /*06e0*/  MUFU.RCP R5, R5 ;  /* 0x0000000500057308 */ /* 0x001ff00000001000 */
[----:B-1----:R-:W0:Y:S02]  /*06f0*/  MUFU.RCP R0, R0 ;  /* 0x0000000000007308 */ /* 0x002e240000001000 */
[----:B0-----:R-:W-:Y:S01]  /*0700*/  VIADD R3, R0, 0xffffffe ;  /* 0x0ffffffe00037836 */ /* 0x001fe20000000000 */
[----:B------:R-:W-:-:S05]  /*0710*/  IABS R0, R8 ;  /* 0x0000000800007213 */ /* 0x000fca0000000000 */
[----:B------:R-:W0:Y:S02]  /*0720*/  F2I.FTZ.U32.TRUNC.NTZ R3, R3 ;  /* 0x0000000300037305 */ /* 0x000e24000021f000 */
[----:B0-----:R-:W-:-:S04]  /*0730*/  IMAD.MOV R10, RZ, RZ, -R3 ;  /* 0x000000ffff0a7224 */ /* 0x001fc800078e0a03 */
[----:B------:R-:W-:-:S04]  /*0740*/  IMAD R9, R10, R7, RZ ;  /* 0x000000070a097224 */ /* 0x000fc800078e02ff */
[----:B------:R-:W-:Y:S02]  /*0750*/  IMAD.HI.U32 R2, R3, R9, R2 ;  /* 0x0000000903027227 */ /* 0x000fe400078e0002 */
[----:B------:R-:W0:Y:S02]  /*0760*/  I2F.RP R3, R75 ;  /* 0x0000004b00037306 */ /* 0x000e240000209400 */
[----:B------:R-:W-:Y:S02]  /*0770*/  IMAD.MOV.U32 R9, RZ, RZ, R0 ;  /* 0x000000ffff097224 */ /* 0x000fe400078e0000 */
[----:B------:R-:W-:Y:S02]  /*0780*/  IMAD.MOV R0, RZ, RZ, -R6 ;  /* 0x000000ffff007224 */ /* 0x000fe400078e0a06 */
[----:B------:R-:W-:-:S04]  /*0790*/  IMAD.HI.U32 R2, R2, R9, RZ ;  /* 0x0000000902027227 */ /* 0x000fc800078e00ff */
[----:B------:R-:W-:Y:S02]  /*07a0*/  IMAD R0, R2, R0, R9 ;  /* 0x0000000002007224 */ /* 0x000fe400078e0209 */
[----:B------:R-:W-:Y:S01]  /*07b0*/  VIADD R6, R5, 0xffffffe ;  /* 0x0ffffffe05067836 */ /* 0x000fe20000000000 */
[----:B------:R-:W-:Y:S02]  /*07c0*/  SHF.R.U32.HI R5, RZ, 0x6, R66 ;  /* 0x00000006ff057819 */ /* 0x000fe40000011642 */
[----:B------:R-:W-:Y:S01]  /*07d0*/  ISETP.GT.U32.AND P1, PT, R7, R0, PT ;  /* 0x000000000700720c */ /* 0x000fe20003f24070 */
[----:B0-----:R-:W0:Y:S01]  /*07e0*/  MUFU.RCP R3, R3 ;  /* 0x0000000300037308 */ /* 0x001e220000001000 */
[----:B------:R-:W-:-:S04]  /*07f0*/  SGXT.U32 R5, R5, 0x1 ;  /* 0x000000010505781a */ /* 0x000fc80000000000 */
[C---:B------:R-:W-:Y:S02]  /*0800*/  LOP3.LUT R229, R5.reuse, 0x8, RZ, 0xfc, !PT ;  /* 0x0000000805e57812 */ /* 0x040fe400078efcff */
[----:B------:R-:W-:-:S05]  /*0810*/  LOP3.LUT R227, R5, 0xa, RZ, 0xfc, !PT ;  /* 0x0000000a05e37812 */ /* 0x000fca00078efcff */
[----:B------:R-:W-:Y:S02]  /*0820*/  @!P1 IMAD.IADD R0, R0, 0x1, -R7 ;  /* 0x0000000100009824 */ /* 0x000fe400078e0a07 */
[----:B------:R-:W-:Y:S01]  /*0830*/  @!P1 VIADD R2, R2, 0x1 ;  /* 0x0000000102029836 */ /* 0x000fe20000000000 */
[----:B------:R-:W-:Y:S02]  /*0840*/  ISETP.NE.AND P1, PT, R11, RZ, PT ;  /* 0x000000ff0b00720c */ /* 0x000fe40003f25270 */
[----:B------:R-:W-:Y:S01]  /*0850*/  ISETP.GE.U32.AND P0, PT, R0, R7, PT ;  /* 0x000000070000720c */ /* 0x000fe20003f06070 */
[----:B0-----:R-:W-:Y:S01]  /*0860*/  VIADD R3, R3, 0xffffffe ;  /* 0x0ffffffe03037836 */ /* 0x001fe20000000000 */
[----:B------:R-:W-:Y:S01]  /*0870*/  LOP3.LUT R0, R8, R11, RZ, 0x3c, !PT ;  /* 0x0000000b08007212 */ /* 0x000fe200078e3cff */
[----:B------:R0:W1:Y:S03]  /*0880*/  F2I.FTZ.U32.TRUNC.NTZ R7, R6 ;  /* 0x0000000600077305 */ /* 0x000066000021f000 */
[----:B------:R-:W-:-:S05]  /*0890*/  ISETP.GE.AND P2, PT, R0, RZ, PT ;  /* 0x000000ff0000720c */ /* 0x000fca0003f46270 */
[----:B------:R-:W2:Y:S01]  /*08a0*/  F2I.FTZ.U32.TRUNC.NTZ R3, R3 ;  /* 0x0000000300037305 */ /* 0x000ea2000021f000 */
[----:B0-----:R-:W-:Y:S02]  /*08b0*/  IMAD.MOV.U32 R6, RZ, RZ, RZ ;  /* 0x000000ffff067224 */ /* 0x001fe400078e00ff */
[----:B------:R-:W-:Y:S02]  /*08c0*/  @P0 VIADD R2, R2, 0x1 ;  /* 0x0000000102020836 */ /* 0x000fe40000000000 */
[----:B-1----:R-:W-:-:S03]  /*08d0*/  IMAD.MOV R9, RZ, RZ, -R7 ;  /* 0x000000ffff097224 */ /* 0x002fc600078e0a07 */
[----:B------:R-:W-:Y:S01]  /*08e0*/  @!P2 IMAD.MOV R2, RZ, RZ, -R2 ;  /* 0x000000ffff02a224 */ /* 0x000fe200078e0a02 */
[----:B------:R-:W-:Y:S01]  /*08f0*/  @!P1 LOP3.LUT R2, RZ, R11, RZ, 0x33, !PT ;  /* 0x0000000bff029212 */ /* 0x000fe200078e33ff */
[----:B------:R-:W-:-:S04]  /*0900*/  IMAD R9, R9, R4, RZ ;  /* 0x0000000409097224 */ /* 0x000fc800078e02ff */
[----:B------:R-:W-:Y:S02]  /*0910*/  IMAD.SHL.U32 R10, R2, 0x40, RZ ;  /* 0x00000040020a7824 */ /* 0x000fe400078e00ff */
[----:B------:R-:W-:-:S03]  /*0920*/  IMAD.HI.U32 R7, R7, R9, R6 ;  /* 0x0000000907077227 */ /* 0x000fc600078e0006 */
[C---:B------:R-:W-:Y:S01]  /*0930*/  LOP3.LUT R64, R10.reuse, 0x2, R5, 0xfe, !PT ;  /* 0x000000020a407812 */ /* 0x040fe200078efe05 */
[----:B------:R-:W-:Y:S01]  /*0940*/  IMAD.MOV R0, RZ, RZ, -R2 ;  /* 0x000000ffff007224 */ /* 0x000fe200078e0a02 */
[C---:B------:R-:W-:Y:S01]  /*0950*/  LOP3.LUT R65, R10.reuse, R5, RZ, 0xfc, !PT ;  /* 0x000000050a417212 */ /* 0x040fe200078efcff */
[----:B--2---:R-:W-:Y:S01]  /*0960*/  IMAD.MOV R20, RZ, RZ, -R3 ;  /* 0x000000ffff147224 */ /* 0x004fe200078e0a03 */
[C-C-:B------:R-:W-:Y:S01]  /*0970*/  LOP3.LUT R63, R10.reuse, 0x4, R5.reuse, 0xfe, !PT ;  /* 0x000000040a3f7812 */ /* 0x140fe200078efe05 */
[----:B------:R-:W-:Y:S01]  /*0980*/  IMAD R0, R11, R0, R8 ;  /* 0x000000000b007224 */ /* 0x000fe200078e0208 */
[----:B------:R-:W-:Y:S01]  /*0990*/  IABS R14, R64 ;  /* 0x00000040000e7213 */ /* 0x000fe20000000000 */
[----:B------:R-:W-:Y:S01]  /*09a0*/  IMAD.MOV.U32 R2, RZ, RZ, RZ ;  /* 0x000000ffff027224 */ /* 0x000fe200078e00ff */
[----:B------:R-:W-:Y:S01]  /*09b0*/  LOP3.LUT R60, R10, 0xa, R5, 0xfe, !PT ;  /* 0x0000000a0a3c7812 */ /* 0x000fe200078efe05 */
[----:B------:R-:W-:Y:S01]  /*09c0*/  IMAD R11, R20, R75, RZ ;  /* 0x0000004b140b7224 */ /* 0x000fe200078e02ff */
[----:B------:R-:W-:Y:S01]  /*09d0*/  IABS R12, R65 ;  /* 0x00000041000c7213 */ /* 0x000fe20000000000 */
[----:B------:R-:W-:Y:S01]  /*09e0*/  IMAD.HI.U32 R8, R7, R14, RZ ;  /* 0x0000000e07087227 */ /* 0x000fe200078e00ff */
[----:B------:R-:W-:-:S02]  /*09f0*/  IABS R16, R63 ;  /* 0x0000003f00107213 */ /* 0x000fc40000000000 */
[----:B------:R-:W-:Y:S01]  /*0a00*/  IABS R21, R60 ;  /* 0x0000003c00157213 */ /* 0x000fe20000000000 */
[C---:B------:R-:W-:Y:S01]  /*0a10*/  IMAD.HI.U32 R6, R7.reuse, R12, RZ ;  /* 0x0000000c07067227 */ /* 0x040fe200078e00ff */
[C-C-:B------:R-:W-:Y:S02]  /*0a20*/  LOP3.LUT R55, R10.reuse, 0x14, R5.reuse, 0xfe, !PT ;  /* 0x000000140a377812 */ /* 0x140fe400078efe05 */
[C-C-:B------:R-:W-:Y:S01]  /*0a30*/  LOP3.LUT R58, R10.reuse, 0xe, R5.reuse, 0xfe, !PT ;  /* 0x0000000e0a3a7812 */ /* 0x140fe200078efe05 */
[C---:B------:R-:W-:Y:S01]  /*0a40*/  IMAD.HI.U32 R9, R7.reuse, R16, RZ ;  /* 0x0000001007097227 */ /* 0x040fe200078e00ff */
[C-C-:B------:R-:W-:Y:S02]  /*0a50*/  LOP3.LUT R62, R10.reuse, 0x6, R5.reuse, 0xfe, !PT ;  /* 0x000000060a3e7812 */ /* 0x140fe400078efe05 */
[----:B------:R-:W-:Y:S01]  /*0a60*/  IABS R31, R55 ;  /* 0x00000037001f7213 */ /* 0x000fe20000000000 */
[----:B------:R-:W-:Y:S01]  /*0a70*/  IMAD.MOV R15, RZ, RZ, -R8 ;  /* 0x000000ffff0f7224 */ /* 0x000fe200078e0a08 */
[----:B------:R-:W-:Y:S01]  /*0a80*/  LOP3.LUT R61, R10, 0x8, R5, 0xfe, !PT ;  /* 0x000000080a3d7812 */ /* 0x000fe200078efe05 */
[----:B------:R-:W-:Y:S01]  /*0a90*/  IMAD.HI.U32 R8, R7, R21, RZ ;  /* 0x0000001507087227 */ /* 0x000fe200078e00ff */
[----:B------:R-:W-:-:S02]  /*0aa0*/  IABS R25, R58 ;  /* 0x0000003a00197213 */ /* 0x000fc40000000000 */
[----:B------:R-:W-:Y:S01]  /*0ab0*/  IABS R19, R61 ;  /* 0x0000003d00137213 */ /* 0x000fe20000000000 */
[----:B------:R-:W-:Y:S01]  /*0ac0*/  IMAD.MOV R13, RZ, RZ, -R6 ;  /* 0x000000ffff0d7224 */ /* 0x000fe200078e0a06 */
[C---:B------:R-:W-:Y:S01]  /*0ad0*/  LOP3.LUT R50, R10.reuse, 0x1e, R5, 0xfe, !PT ;  /* 0x0000001e0a327812 */ /* 0x040fe200078efe05 */
[----:B------:R-:W-:Y:S01]  /*0ae0*/  IMAD.MOV R17, RZ, RZ, -R9 ;  /* 0x000000ffff117224 */ /* 0x000fe200078e0a09 */
[C-C-:B------:R-:W-:Y:S01]  /*0af0*/  LOP3.LUT R53, R10.reuse, 0x18, R5.reuse, 0xfe, !PT ;  /* 0x000000180a357812 */ /* 0x140fe200078efe05 */
[----:B------:R-:W-:Y:S01]  /*0b00*/  IMAD.MOV R8, RZ, RZ, -R8 ;  /* 0x000000ffff087224 */ /* 0x000fe200078e0a08 */
[----:B------:R-:W-:Y:S01]  /*0b10*/  LOP3.LUT R57, R10, 0x10, R5, 0xfe, !PT ;  /* 0x000000100a397812 */ /* 0x000fe200078efe05 */
[C---:B------:R-:W-:Y:S01]  /*0b20*/  IMAD R9, R4.reuse, R13, R12 ;  /* 0x0000000d04097224 */ /* 0x040fe200078e020c */
[----:B------:R-:W-:Y:S01]  /*0b30*/  IABS R71, R50 ;  /* 0x0000003200477213 */ /* 0x000fe20000000000 */
[----:B------:R-:W-:Y:S01]  /*0b40*/  IMAD R13, R4, R17, R16 ;  /* 0x00000011040d7224 */ /* 0x000fe200078e0210 */
[----:B------:R-:W-:Y:S01]  /*0b50*/  IABS R17, R62 ;  /* 0x0000003e00117213 */ /* 0x000fe20000000000 */
[----:B------:R-:W-:Y:S01]  /*0b60*/  IMAD.HI.U32 R2, R3, R11, R2 ;  /* 0x0000000b03027227 */ /* 0x000fe200078e0002 */
[----:B------:R-:W-:-:S02]  /*0b70*/  LOP3.LUT R56, R10, 0x12, R5, 0xfe, !PT ;  /* 0x000000120a387812 */ /* 0x000fc400078efe05 */
[----:B------:R-:W-:Y:S01]  /*0b80*/  IABS R35, R53 ;  /* 0x0000003500237213 */ /* 0x000fe20000000000 */
[C---:B------:R-:W-:Y:S01]  /*0b90*/  IMAD R21, R4.reuse, R8, R21 ;  /* 0x0000000804157224 */ /* 0x040fe200078e0215 */
[----:B------:R-:W-:Y:S01]  /*0ba0*/  IABS R27, R57 ;  /* 0x00000039001b7213 */ /* 0x000fe20000000000 */
[----:B------:R-:W-:Y:S01]  /*0bb0*/  IMAD R11, R4, R15, R14 ;  /* 0x0000000f040b7224 */ /* 0x000fe200078e020e */
[----:B------:R-:W-:Y:S01]  /*0bc0*/  IABS R29, R56 ;  /* 0x00000038001d7213 */ /* 0x000fe20000000000 */
[C---:B------:R-:W-:Y:S01]  /*0bd0*/  IMAD.HI.U32 R8, R7.reuse, R31, RZ ;  /* 0x0000001f07087227 */ /* 0x040fe200078e00ff */
[C-C-:B------:R-:W-:Y:S02]  /*0be0*/  LOP3.LUT R45, R10.reuse, 0x28, R5.reuse, 0xfe, !PT ;  /* 0x000000280a2d7812 */ /* 0x140fe400078efe05 */
[C-C-:B------:R-:W-:Y:S01]  /*0bf0*/  LOP3.LUT R48, R10.reuse, 0x22, R5.reuse, 0xfe, !PT ;  /* 0x000000220a307812 */ /* 0x140fe200078efe05 */
[----:B------:R-:W-:Y:S01]  /*0c00*/  IMAD.HI.U32 R14, R7, R25, RZ ;  /* 0x00000019070e7227 */ /* 0x000fe200078e00ff */
[----:B------:R-:W-:-:S02]  /*0c10*/  LOP3.LUT R52, R10, 0x1a, R5, 0xfe, !PT ;  /* 0x0000001a0a347812 */ /* 0x000fc400078efe05 */
[----:B------:R-:W-:Y:S01]  /*0c20*/  IABS R93, R45 ;  /* 0x0000002d005d7213 */ /* 0x000fe20000000000 */
[----:B------:R-:W-:Y:S01]  /*0c30*/  IMAD.IADD R3, R18, 0x1, R0 ;  /* 0x0000000112037824 */ /* 0x000fe200078e0200 */
[C-C-:B------:R-:W-:Y:S01]  /*0c40*/  LOP3.LUT R51, R10.reuse, 0x1c, R5.reuse, 0xfe, !PT ;  /* 0x0000001c0a337812 */ /* 0x140fe200078efe05 */
[C---:B------:R-:W-:Y:S01]  /*0c50*/  IMAD.HI.U32 R0, R7.reuse, R17, RZ ;  /* 0x0000001107007227 */ /* 0x040fe200078e00ff */
[----:B------:R-:W-:Y:S02]  /*0c60*/  IABS R85, R48 ;  /* 0x0000003000557213 */ /* 0x000fe40000000000 */
[----:B------:R-:W-:Y:S01]  /*0c70*/  IABS R67, R52 ;  /* 0x0000003400437213 */ /* 0x000fe20000000000 */
[----:B------:R-:W-:Y:S01]  /*0c80*/  IMAD.MOV R8, RZ, RZ, -R8 ;  /* 0x000000ffff087224 */ /* 0x000fe200078e0a08 */
[----:B------:R-:W-:Y:S01]  /*0c90*/  IABS R69, R51 ;  /* 0x0000003300457213 */ /* 0x000fe20000000000 */
[----:B------:R-:W-:Y:S01]  /*0ca0*/  IMAD.HI.U32 R6, R7, R19, RZ ;  /* 0x0000001307067227 */ /* 0x000fe200078e00ff */
[----:B------:R-:W-:-:S02]  /*0cb0*/  LOP3.LUT R43, R10, 0x2c, R5, 0xfe, !PT ;  /* 0x0000002c0a2b7812 */ /* 0x000fc400078efe05 */
[C-C-:B------:R-:W-:Y:S01]  /*0cc0*/  LOP3.LUT R47, R10.reuse, 0x24, R5.reuse, 0xfe, !PT ;  /* 0x000000240a2f7812 */ /* 0x140fe200078efe05 */
[----:B------:R-:W-:Y:S01]  /*0cd0*/  IMAD.MOV R14, RZ, RZ, -R14 ;  /* 0x000000ffff0e7224 */ /* 0x000fe200078e0a0e */
[----:B------:R-:W-:Y:S01]  /*0ce0*/  LOP3.LUT R46, R10, 0x26, R5, 0xfe, !PT ;  /* 0x000000260a2e7812 */ /* 0x000fe200078efe05 */
[----:B------:R-:W-:Y:S01]  /*0cf0*/  IMAD.MOV R0, RZ, RZ, -R0 ;  /* 0x000000ffff007224 */ /* 0x000fe200078e0a00 */
[----:B------:R-:W-:Y:S01]  /*0d00*/  IABS R97, R43 ;  /* 0x0000002b00617213 */ /* 0x000fe20000000000 */
[C---:B------:R-:W-:Y:S01]  /*0d10*/  IMAD R31, R4.reuse, R8, R31 ;  /* 0x00000008041f7224 */ /* 0x040fe200078e021f */
[----:B------:R-:W-:Y:S01]  /*0d20*/  IABS R87, R47 ;  /* 0x0000002f00577213 */ /* 0x000fe20000000000 */
[----:B------:R-:W-:Y:S01]  /*0d30*/  IMAD.MOV R6, RZ, RZ, -R6 ;  /* 0x000000ffff067224 */ /* 0x000fe200078e0a06 */
[----:B------:R-:W-:Y:S01]  /*0d40*/  IABS R89, R46 ;  /* 0x0000002e00597213 */ /* 0x000fe20000000000 */
[----:B------:R-:W-:Y:S01]  /*0d50*/  IMAD R25, R4, R14, R25 ;  /* 0x0000000e04197224 */ /* 0x000fe200078e0219 */
[C-C-:B------:R-:W-:Y:S01]  /*0d60*/  LOP3.LUT R42, R10.reuse, 0x2e, R5.reuse, 0xfe, !PT ;  /* 0x0000002e0a2a7812 */ /* 0x140fe200078efe05 */
[----:B------:R-:W-:Y:S01]  /*0d70*/  IMAD.HI.U32 R8, R7, R71, RZ ;  /* 0x0000004707087227 */ /* 0x000fe200078e00ff */
[----:B------:R-:W-:-:S02]  /*0d80*/  LOP3.LUT R40, R10, 0x32, R5, 0xfe, !PT ;  /* 0x000000320a287812 */ /* 0x000fc400078efe05 */
[----:B------:R-:W-:Y:S01]  /*0d90*/  IABS R99, R42 ;  /* 0x0000002a00637213 */ /* 0x000fe20000000000 */
[C---:B------:R-:W-:Y:S01]  /*0da0*/  IMAD.HI.U32 R14, R7.reuse, R35, RZ ;  /* 0x00000023070e7227 */ /* 0x040fe200078e00ff */
[----:B------:R-:W-:Y:S02]  /*0db0*/  IABS R103, R40 ;  /* 0x0000002800677213 */ /* 0x000fe40000000000 */
[----:B------:R-:W-:Y:S01]  /*0dc0*/  LOP3.LUT R59, R10, 0xc, R5, 0xfe, !PT ;  /* 0x0000000c0a3b7812 */ /* 0x000fe200078efe05 */
[C---:B------:R-:W-:Y:S01]  /*0dd0*/  IMAD R17, R4.reuse, R0, R17 ;  /* 0x0000000004117224 */ /* 0x040fe200078e0211 */
[C---:B------:R-:W-:Y:S01]  /*0de0*/  ISETP.GT.U32.AND P5, PT, R4.reuse, R9, PT ;  /* 0x000000090400720c */ /* 0x040fe20003fa4070 */
[C---:B------:R-:W-:Y:S01]  /*0df0*/  IMAD.HI.U32 R0, R7.reuse, R27, RZ ;  /* 0x0000001b07007227 */ /* 0x040fe200078e00ff */
[----:B------:R-:W-:Y:S02]  /*0e00*/  IABS R23, R59 ;  /* 0x0000003b00177213 */ /* 0x000fe40000000000 */
[C---:B------:R-:W-:Y:S01]  /*0e10*/  ISETP.GT.U32.AND P3, PT, R4.reuse, R13, PT ;  /* 0x0000000d0400720c */ /* 0x040fe20003f64070 */
[C---:B------:R-:W-:Y:S01]  /*0e20*/  IMAD R19, R4.reuse, R6, R19 ;  /* 0x0000000604137224 */ /* 0x040fe200078e0213 */
[C---:B------:R-:W-:Y:S01]  /*0e30*/  ISETP.GT.U32.AND P4, PT, R4.reuse, R11, PT ;  /* 0x0000000b0400720c */ /* 0x040fe20003f84070 */
[----:B------:R-:W-:Y:S01]  /*0e40*/  IMAD.MOV R8, RZ, RZ, -R8 ;  /* 0x000000ffff087224 */ /* 0x000fe200078e0a08 */
[C---:B------:R-:W-:Y:S01]  /*0e50*/  ISETP.GT.U32.AND P1, PT, R4.reuse, R21, PT ;  /* 0x000000150400720c */ /* 0x040fe20003f24070 */
[----:B------:R-:W-:Y:S01]  /*0e60*/  IMAD.HI.U32 R6, R7, R29, RZ ;  /* 0x0000001d07067227 */ /* 0x000fe200078e00ff */
[----:B------:R-:W-:-:S02]  /*0e70*/  ISETP.GT.U32.AND P6, PT, R4, R19, PT ;  /* 0x000000130400720c */ /* 0x000fc40003fc4070 */
[C-C-:B------:R-:W-:Y:S01]  /*0e80*/  LOP3.LUT R54, R10.reuse, 0x16, R5.reuse, 0xfe, !PT ;  /* 0x000000160a367812 */ /* 0x140fe200078efe05 */
[----:B------:R-:W-:Y:S01]  /*0e90*/  IMAD.MOV R14, RZ, RZ, -R14 ;  /* 0x000000ffff0e7224 */ /* 0x000fe200078e0a0e */
[----:B------:R-:W-:Y:S01]  /*0ea0*/  LOP3.LUT R49, R10, 0x20, R5, 0xfe, !PT ;  /* 0x000000200a317812 */ /* 0x000fe200078efe05 */
[----:B------:R-:W-:Y:S01]  /*0eb0*/  IMAD.MOV R0, RZ, RZ, -R0 ;  /* 0x000000ffff007224 */ /* 0x000fe200078e0a00 */
[----:B------:R-:W-:Y:S01]  /*0ec0*/  IABS R33, R54 ;  /* 0x0000003600217213 */ /* 0x000fe20000000000 */
[----:B------:R-:W-:Y:S01]  /*0ed0*/  IMAD R71, R4, R8, R71 ;  /* 0x0000000804477224 */ /* 0x000fe200078e0247 */
[----:B------:R-:W-:Y:S01]  /*0ee0*/  IABS R73, R49 ;  /* 0x0000003100497213 */ /* 0x000fe20000000000 */
[----:B------:R-:W-:Y:S01]  /*0ef0*/  IMAD.MOV R6, RZ, RZ, -R6 ;  /* 0x000000ffff067224 */ /* 0x000fe200078e0a06 */
[----:B------:R-:W-:Y:S01]  /*0f00*/  LOP3.LUT R44, R10, 0x2a, R5, 0xfe, !PT ;  /* 0x0000002a0a2c7812 */ /* 0x000fe200078efe05 */
[----:B------:R-:W-:Y:S01]  /*0f10*/  IMAD R35, R4, R14, R35 ;  /* 0x0000000e04237224 */ /* 0x000fe200078e0223 */
[----:B------:R-:W-:Y:S01]  /*0f20*/  LOP3.LUT R39, R10, 0x34, R5, 0xfe, !PT ;  /* 0x000000340a277812 */ /* 0x000fe200078efe05 */
[----:B------:R-:W-:Y:S01]  /*0f30*/  IMAD.HI.U32 R8, R7, R93, RZ ;  /* 0x0000005d07087227 */ /* 0x000fe200078e00ff */
[----:B------:R-:W-:-:S02]  /*0f40*/  IABS R95, R44 ;  /* 0x0000002c005f7213 */ /* 0x000fc40000000000 */
[----:B------:R-:W-:Y:S01]  /*0f50*/  LOP3.LUT R41, R10, 0x30, R5, 0xfe, !PT ;  /* 0x000000300a297812 */ /* 0x000fe200078efe05 */
[C---:B------:R-:W-:Y:S01]  /*0f60*/  IMAD.HI.U32 R14, R7.reuse, R85, RZ ;  /* 0x00000055070e7227 */ /* 0x040fe200078e00ff */
[----:B------:R-:W-:Y:S02]  /*0f70*/  IABS R105, R39 ;  /* 0x0000002700697213 */ /* 0x000fe40000000000 */
[----:B------:R-:W-:Y:S01]  /*0f80*/  IABS R101, R41 ;  /* 0x0000002900657213 */ /* 0x000fe20000000000 */
[----:B------:R-:W-:Y:S01]  /*0f90*/  IMAD R27, R4, R0, R27 ;  /* 0x00000000041b7224 */ /* 0x000fe200078e021b */
[C-C-:B------:R-:W-:Y:S01]  /*0fa0*/  LOP3.LUT R36, R10.reuse, 0x38, R5.reuse, 0xfe, !PT ;  /* 0x000000380a247812 */ /* 0x140fe200078efe05 */
[----:B------:R-:W-:Y:S01]  /*0fb0*/  IMAD.HI.U32 R0, R7, R67, RZ ;  /* 0x0000004307007227 */ /* 0x000fe200078e00ff */
[----:B------:R-:W-:Y:S02]  /*0fc0*/  LOP3.LUT R37, R10, 0x36, R5, 0xfe, !PT ;  /* 0x000000360a257812 */ /* 0x000fe400078efe05 */
[----:B------:R-:W-:Y:S01]  /*0fd0*/  IABS R125, R36 ;  /* 0x00000024007d7213 */ /* 0x000fe20000000000 */
[----:B------:R-:W-:Y:S01]  /*0fe0*/  IMAD R29, R4, R6, R29 ;  /* 0x00000006041d7224 */ /* 0x000fe200078e021d */
[----:B------:R-:W-:Y:S01]  /*0ff0*/  IABS R123, R37 ;  /* 0x00000025007b7213 */ /* 0x000fe20000000000 */
[----:B------:R-:W-:-:S02]  /*1000*/  IMAD.MOV R8, RZ, RZ, -R8 ;  /* 0x000000ffff087224 */ /* 0x000fc400078e0a08 */
[----:B------:R-:W-:-:S04]  /*1010*/  IMAD.HI.U32 R6, R7, R69, RZ ;  /* 0x0000004507067227 */ /* 0x000fc800078e00ff */
[----:B------:R-:W-:Y:S02]  /*1020*/  IMAD.MOV R14, RZ, RZ, -R14 ;  /* 0x000000ffff0e7224 */ /* 0x000fe400078e0a0e */
[----:B------:R-:W-:Y:S02]  /*1030*/  IMAD.MOV R0, RZ, RZ, -R0 ;  /* 0x000000ffff007224 */ /* 0x000fe400078e0a00 */
[----:B------:R-:W-:Y:S01]  /*1040*/  IMAD R93, R4, R8, R93 ;  /* 0x00000008045d7224 */ /* 0x000fe200078e025d */
[----:B------:R-:W-:Y:S01]  /*1050*/  LOP3.LUT R8, R66, 0x3f, RZ, 0xc0, !PT ;  /* 0x0000003f42087812 */ /* 0x000fe200078ec0ff */
[----:B------:R-:W-:Y:S02]  /*1060*/  IMAD.MOV R6, RZ, RZ, -R6 ;  /* 0x000000ffff067224 */ /* 0x000fe400078e0a06 */
[----:B------:R-:W-:Y:S02]  /*1070*/  IMAD R85, R4, R14, R85 ;  /* 0x0000000e04557224 */ /* 0x000fe400078e0255 */
[----:B------:R-:W-:-:S04]  /*1080*/  IMAD.HI.U32 R14, R7, R97, RZ ;  /* 0x00000061070e7227 */ /* 0x000fc800078e00ff */
[----:B------:R-:W-:Y:S02]  /*1090*/  IMAD R67, R4, R0, R67 ;  /* 0x0000000004437224 */ /* 0x000fe400078e0243 */
[----:B------:R-:W-:-:S04]  /*10a0*/  IMAD.HI.U32 R0, R7, R87, RZ ;  /* 0x0000005707007227 */ /* 0x000fc800078e00ff */
[----:B------:R-:W-:Y:S02]  /*10b0*/  IMAD R69, R4, R6, R69 ;  /* 0x0000000604457224 */ /* 0x000fe400078e0245 */
[----:B------:R-:W-:-:S04]  /*10c0*/  IMAD.HI.U32 R6, R7, R89, RZ ;  /* 0x0000005907067227 */ /* 0x000fc800078e00ff */
[----:B------:R-:W-:Y:S02]  /*10d0*/  IMAD.MOV R14, RZ, RZ, -R14 ;  /* 0x000000ffff0e7224 */ /* 0x000fe400078e0a0e */
[----:B------:R-:W-:Y:S02]  /*10e0*/  IMAD R38, R3, 0x40, R8 ;  /* 0x0000004003267824 */ /* 0x000fe400078e0208 */
[----:B------:R-:W-:Y:S02]  /*10f0*/  IMAD.MOV R0, RZ, RZ, -R0 ;  /* 0x000000ffff007224 */ /* 0x000fe400078e0a00 */
[----:B------:R-:W-:Y:S02]  /*1100*/  IMAD.MOV R6, RZ, RZ, -R6 ;  /* 0x000000ffff067224 */ /* 0x000fe400078e0a06 */
[C---:B------:R-:W-:Y:S01]  /*1110*/  IMAD R97, R4.reuse, R14, R97 ;  /* 0x0000000e04617224 */ /* 0x040fe200078e0261 */
[----:B------:R-:W-:Y:S01]  /*1120*/  IABS R14, R38 ;  /* 0x00000026000e7213 */ /* 0x000fe20000000000 */
[----:B------:R-:W-:-:S02]  /*1130*/  IMAD R87, R4, R0, R87 ;  /* 0x0000000004577224 */ /* 0x000fc400078e0257 */
[----:B------:R-:W-:-:S04]  /*1140*/  IMAD.HI.U32 R0, R7, R99, RZ ;  /* 0x0000006307007227 */ /* 0x000fc800078e00ff */
[----:B------:R-:W-:Y:S02]  /*1150*/  IMAD R89, R4, R6, R89 ;  /* 0x0000000604597224 */ /* 0x000fe400078e0259 */
[----:B------:R-:W-:-:S04]  /*1160*/  IMAD.HI.U32 R6, R7, R103, RZ ;  /* 0x0000006707067227 */ /* 0x000fc800078e00ff */
[----:B------:R-:W-:-:S04]  /*1170*/  IMAD.HI.U32 R2, R2, R14, RZ ;  /* 0x0000000e02027227 */ /* 0x000fc800078e00ff */
[----:B------:R-:W-:Y:S02]  /*1180*/  IMAD.MOV R0, RZ, RZ, -R0 ;  /* 0x000000ffff007224 */ /* 0x000fe400078e0a00 */
[----:B------:R-:W-:Y:S02]  /*1190*/  IMAD.MOV R6, RZ, RZ, -R6 ;  /* 0x000000ffff067224 */ /* 0x000fe400078e0a06 */
[----:B------:R-:W-:Y:S02]  /*11a0*/  IMAD.MOV R2, RZ, RZ, -R2 ;  /* 0x000000ffff027224 */ /* 0x000fe400078e0a02 */
[----:B------:R-:W-:Y:S01]  /*11b0*/  IMAD R99, R4, R0, R99 ;  /* 0x0000000004637224 */ /* 0x000fe200078e0263 */
[----:B------:R-:W-:Y:S01]  /*11c0*/  LOP3.LUT R0, R10, 0x3e, R5, 0xfe, !PT ;  /* 0x0000003e0a007812 */ /* 0x000fe200078efe05 */
[----:B------:R-:W-:Y:S02]  /*11d0*/  IMAD R103, R4, R6, R103 ;  /* 0x0000000604677224 */ /* 0x000fe400078e0267 */
[----:B------:R-:W-:Y:S01]  /*11e0*/  IMAD R6, R75, R2, R14 ;  /* 0x000000024b067224 */ /* 0x000fe200078e020e */
[----:B------:R-:W-:Y:S01]  /*11f0*/  IABS R131, R0 ;  /* 0x0000000000837213 */ /* 0x000fe20000000000 */
[----:B------:R-:W-:Y:S01]  /*1200*/  IMAD.HI.U32 R12, R7, R23, RZ ;  /* 0x00000017070c7227 */ /* 0x000fe200078e00ff */
[----:B------:R-:W-:-:S02]  /*1210*/  LOP3.LUT R2, R10, 0x3c, R5, 0xfe, !PT ;  /* 0x0000003c0a027812 */ /* 0x000fc400078efe05 */
[----:B------:R-:W-:Y:S01]  /*1220*/  ISETP.GT.U32.AND P0, PT, R75, R6, PT ;  /* 0x000000064b00720c */ /* 0x000fe20003f04070 */
[----:B------:R-:W-:Y:S01]  /*1230*/  IMAD.HI.U32 R15, R7, R131, RZ ;  /* 0x00000083070f7227 */ /* 0x000fe200078e00ff */
[----:B------:R-:W-:-:S03]  /*1240*/  IABS R129, R2 ;  /* 0x0000000200817213 */ /* 0x000fc60000000000 */
[----:B------:R-:W-:Y:S02]  /*1250*/  IMAD.MOV R15, RZ, RZ, -R15 ;  /* 0x000000ffff0f7224 */ /* 0x000fe400078e0a0f */
[----:B------:R-:W-:Y:S02]  /*1260*/  IMAD.MOV R12, RZ, RZ, -R12 ;  /* 0x000000ffff0c7224 */ /* 0x000fe400078e0a0c */
[C---:B------:R-:W-:Y:S02]  /*1270*/  IMAD R131, R4.reuse, R15, R131 ;  /* 0x0000000f04837224 */ /* 0x040fe400078e0283 */
[----:B------:R-:W-:Y:S02]  /*1280*/  IMAD R23, R4, R12, R23 ;  /* 0x0000000c04177224 */ /* 0x000fe400078e0217 */
[----:B------:R-:W-:Y:S01]  /*1290*/  @!P0 IMAD.IADD R6, R6, 0x1, -R75 ;  /* 0x0000000106068824 */ /* 0x000fe200078e0a4b */
[C---:B------:R-:W-:Y:S01]  /*12a0*/  ISETP.GT.U32.AND P2, PT, R4.reuse, R131, PT ;  /* 0x000000830400720c */ /* 0x040fe20003f44070 */
[--C-:B------:R-:W-:Y:S01]  /*12b0*/  @!P5 IMAD.IADD R9, R9, 0x1, -R4.reuse ;  /* 0x000000010909d824 */ /* 0x100fe200078e0a04 */
[C---:B------:R-:W-:Y:S01]  /*12c0*/  ISETP.GT.U32.AND P5, PT, R4.reuse, R25, PT ;  /* 0x000000190400720c */ /* 0x040fe20003fa4070 */
[--C-:B------:R-:W-:Y:S01]  /*12d0*/  @!P3 IMAD.IADD R13, R13, 0x1, -R4.reuse ;  /* 0x000000010d0db824 */ /* 0x100fe200078e0a04 */
[----:B------:R-:W-:Y:S01]  /*12e0*/  ISETP.GT.U32.AND P0, PT, R75, R6, PT ;  /* 0x000000064b00720c */ /* 0x000fe20003f04070 */
[--C-:B------:R-:W-:Y:S01]  /*12f0*/  @!P4 IMAD.IADD R11, R11, 0x1, -R4.reuse ;  /* 0x000000010b0bc824 */ /* 0x100fe200078e0a04 */
[----:B------:R-:W-:Y:S01]  /*1300*/  ISETP.GT.U32.AND P3, PT, R4, R9, PT ;  /* 0x000000090400720c */ /* 0x000fe20003f64070 */
[----:B------:R-:W-:-:S02]  /*1310*/  @!P6 IMAD.IADD R19, R19, 0x1, -R4 ;  /* 0x000000011313e824 */ /* 0x000fc400078e0a04 */
[----:B------:R-:W-:-:S03]  /*1320*/  IMAD.HI.U32 R12, R7, R33, RZ ;  /* 0x00000021070c7227 */ /* 0x000fc600078e00ff */
[C---:B------:R-:W-:Y:S01]  /*1330*/  ISETP.GT.U32.AND P6, PT, R4.reuse, R19, PT ;  /* 0x000000130400720c */ /* 0x040fe20003fc4070 */
[--C-:B------:R-:W-:Y:S01]  /*1340*/  @!P2 IMAD.IADD R131, R131, 0x1, -R4.reuse ;  /* 0x000000018383a824 */ /* 0x100fe200078e0a04 */
[----:B------:R-:W-:Y:S01]  /*1350*/  ISETP.GT.U32.AND P2, PT, R4, R23, PT ;  /* 0x000000170400720c */ /* 0x000fe20003f44070 */
[--C-:B------:R-:W-:Y:S02]  /*1360*/  @!P5 IMAD.IADD R25, R25, 0x1, -R4.reuse ;  /* 0x000000011919d824 */ /* 0x100fe400078e0a04 */
[----:B------:R-:W-:Y:S01]  /*1370*/  @!P0 IMAD.IADD R6, R6, 0x1, -R75 ;  /* 0x0000000106068824 */ /* 0x000fe200078e0a4b */
[C---:B------:R-:W-:Y:S01]  /*1380*/  ISETP.GT.U32.AND P0, PT, R4.reuse, R17, PT ;  /* 0x000000110400720c */ /* 0x040fe20003f04070 */
[--C-:B------:R-:W-:Y:S01]  /*1390*/  @!P3 IMAD.IADD R9, R9, 0x1, -R4.reuse ;  /* 0x000000010909b824 */ /* 0x100fe200078e0a04 */
[C---:B------:R-:W-:Y:S01]  /*13a0*/  ISETP.GT.U32.AND P4, PT, R4.reuse, R131, PT ;  /* 0x000000830400720c */ /* 0x040fe20003f84070 */
[----:B------:R-:W-:Y:S01]  /*13b0*/  @!P1 IMAD.IADD R21, R21, 0x1, -R4 ;  /* 0x0000000115159824 */ /* 0x000fe200078e0a04 */
[C---:B------:R-:W-:Y:S01]  /*13c0*/  ISETP.GT.U32.AND P1, PT, R4.reuse, R13, PT ;  /* 0x0000000d0400720c */ /* 0x040fe20003f24070 */
[----:B------:R-:W-:Y:S01]  /*13d0*/  IMAD.MOV R12, RZ, RZ, -R12 ;  /* 0x000000ffff0c7224 */ /* 0x000fe200078e0a0c */
[----:B------:R-:W0:Y:S01]  /*13e0*/  LDC.64 R74, c[0x0][0x3a8] ;  /* 0x0000ea00ff4a7b82 */ /* 0x000e220000000a00 */
[--C-:B------:R-:W-:Y:S01]  /*13f0*/  @!P6 IMAD.IADD R19, R19, 0x1, -R4.reuse ;  /* 0x000000011313e824 */ /* 0x100fe200078e0a04 */
[----:B------:R-:W-:Y:S01]  /*1400*/  ISETP.GT.U32.AND P5, PT, R4, R21, PT ;  /* 0x000000150400720c */ /* 0x000fe20003fa4070 */
[----:B------:R-:W-:-:S02]  /*1410*/  @!P2 IMAD.IADD R23, R23, 0x1, -R4 ;  /* 0x000000011717a824 */ /* 0x000fc400078e0a04 */
[C---:B------:R-:W-:Y:S02]  /*1420*/  IMAD R33, R4.reuse, R12, R33 ;  /* 0x0000000c04217224 */ /* 0x040fe400078e0221 */
[--C-:B------:R-:W-:Y:S01]  /*1430*/  @!P0 IMAD.IADD R17, R17, 0x1, -R4.reuse ;  /* 0x0000000111118824 */ /* 0x100fe200078e0a04 */
[C---:B------:R-:W-:Y:S01]  /*1440*/  ISETP.GT.U32.AND P0, PT, R4.reuse, R11, PT ;  /* 0x0000000b0400720c */ /* 0x040fe20003f04070 */
[--C-:B------:R-:W-:Y:S01]  /*1450*/  @!P4 IMAD.IADD R131, R131, 0x1, -R4.reuse ;  /* 0x000000018383c824 */ /* 0x100fe200078e0a04 */
[C---:B------:R-:W-:Y:S01]  /*1460*/  ISETP.GT.U32.AND P3, PT, R4.reuse, R23, PT ;  /* 0x000000170400720c */ /* 0x040fe20003f64070 */
[--C-:B------:R-:W-:Y:S01]  /*1470*/  @!P1 IMAD.IADD R13, R13, 0x1, -R4.reuse ;  /* 0x000000010d0d9824 */ /* 0x100fe200078e0a04 */
[C---:B------:R-:W-:Y:S01]  /*1480*/  ISETP.GT.U32.AND P4, PT, R4.reuse, R25, PT ;  /* 0x000000190400720c */ /* 0x040fe20003f84070 */
[----:B------:R-:W-:Y:S01]  /*1490*/  IMAD.HI.U32 R12, R7, R73, RZ ;  /* 0x00000049070c7227 */ /* 0x000fe200078e00ff */
[C---:B------:R-:W-:Y:S02]  /*14a0*/  ISETP.GT.U32.AND P2, PT, R4.reuse, R17, PT ;  /* 0x000000110400720c */ /* 0x040fe40003f44070 */
[C---:B------:R-:W-:Y:S01]  /*14b0*/  ISETP.GT.U32.AND P6, PT, R4.reuse, R33, PT ;  /* 0x000000210400720c */ /* 0x040fe20003fc4070 */
[----:B------:R-:W-:Y:S01]  /*14c0*/  @!P5 IMAD.IADD R21, R21, 0x1, -R4 ;  /* 0x000000011515d824 */ /* 0x000fe200078e0a04 */
[C---:B------:R-:W-:Y:S01]  /*14d0*/  ISETP.GT.U32.AND P1, PT, R4.reuse, R29, PT ;  /* 0x0000001d0400720c */ /* 0x040fe20003f24070 */
[----:B------:R-:W-:Y:S01]  /*14e0*/  IMAD.MOV R12, RZ, RZ, -R12 ;  /* 0x000000ffff0c7224 */ /* 0x000fe200078e0a0c */
[C---:B------:R-:W-:Y:S01]  /*14f0*/  ISETP.GT.U32.AND P5, PT, R4.reuse, R35, PT ;  /* 0x000000230400720c */ /* 0x040fe20003fa4070 */
[--C-:B------:R-:W-:Y:S01]  /*1500*/  @!P0 IMAD.IADD R11, R11, 0x1, -R4.reuse ;  /* 0x000000010b0b8824 */ /* 0x100fe200078e0a04 */
[C---:B------:R-:W-:Y:S01]  /*1510*/  ISETP.GT.U32.AND P0, PT, R4.reuse, R27, PT ;  /* 0x0000001b0400720c */ /* 0x040fe20003f04070 */
[--C-:B------:R-:W-:Y:S01]  /*1520*/  @!P3 IMAD.IADD R23, R23, 0x1, -R4.reuse ;  /* 0x000000011717b824 */ /* 0x100fe200078e0a04 */
[C---:B------:R-:W-:Y:S01]  /*1530*/  ISETP.GT.U32.AND P3, PT, R4.reuse, R67, PT ;  /* 0x000000430400720c */ /* 0x040fe20003f64070 */
[--C-:B------:R-:W-:Y:S01]  /*1540*/  @!P4 IMAD.IADD R25, R25, 0x1, -R4.reuse ;  /* 0x000000011919c824 */ /* 0x100fe200078e0a04 */
[C---:B------:R-:W-:Y:S01]  /*1550*/  ISETP.GT.U32.AND P4, PT, R4.reuse, R69, PT ;  /* 0x000000450400720c */ /* 0x040fe20003f84070 */
[--C-:B------:R-:W-:Y:S01]  /*1560*/  @!P2 IMAD.IADD R17, R17, 0x1, -R4.reuse ;  /* 0x000000011111a824 */ /* 0x100fe200078e0a04 */
[C---:B------:R-:W-:Y:S01]  /*1570*/  ISETP.GT.U32.AND P2, PT, R4.reuse, R31, PT ;  /* 0x0000001f0400720c */ /* 0x040fe20003f44070 */
[----:B------:R-:W-:Y:S01]  /*1580*/  @!P6 IMAD.IADD R33, R33, 0x1, -R4 ;  /* 0x000000012121e824 */ /* 0x000fe200078e0a04 */
[C---:B------:R-:W-:Y:S01]  /*1590*/  ISETP.GT.U32.AND P6, PT, R4.reuse, R87, PT ;  /* 0x000000570400720c */ /* 0x040fe20003fc4070 */
[----:B------:R-:W-:-:S02]  /*15a0*/  IMAD R73, R4, R12, R73 ;  /* 0x0000000c04497224 */ /* 0x000fc400078e0249 */
[--C-:B------:R-:W-:Y:S02]  /*15b0*/  @!P1 IMAD.IADD R29, R29, 0x1, -R4.reuse ;  /* 0x000000011d1d9824 */ /* 0x100fe400078e0a04 */
        /* <DEDUP_REMOVED lines=8> */
[----:B------:R-:W-:Y:S01]  /*1640*/  IMAD.HI.U32 R12, R7, R95, RZ ;  /* 0x0000005f070c7227 */ /* 0x000fe200078e00ff */
[----:B------:R-:W-:-:S03]  /*1650*/  ISETP.GT.U32.AND P2, PT, R4, R85, PT ;  /* 0x000000550400720c */ /* 0x000fc60003f44070 */
[--C-:B------:R-:W-:Y:S01]  /*1660*/  @!P5 IMAD.IADD R35, R35, 0x1, -R4.reuse ;  /* 0x000000012323d824 */ /* 0x100fe200078e0a04 */
[C---:B------:R-:W-:Y:S01]  /*1670*/  ISETP.GT.U32.AND P5, PT, R4.reuse, R89, PT ;  /* 0x000000590400720c */ /* 0x040fe20003fa4070 */
[--C-:B------:R-:W-:Y:S01]  /*1680*/  @!P0 IMAD.IADD R71, R71, 0x1, -R4.reuse ;  /* 0x0000000147478824 */ /* 0x100fe200078e0a04 */
[C---:B------:R-:W-:Y:S01]  /*1690*/  ISETP.GT.U32.AND P0, PT, R4.reuse, R29, PT ;  /* 0x0000001d0400720c */ /* 0x040fe20003f04070 */
[----:B------:R-:W-:Y:S01]  /*16a0*/  @!P3 IMAD.IADD R93, R93, 0x1, -R4 ;  /* 0x000000015d5db824 */ /* 0x000fe200078e0a04 */
[C---:B------:R-:W-:Y:S01]  /*16b0*/  ISETP.GT.U32.AND P3, PT, R4.reuse, R69, PT ;  /* 0x000000450400720c */ /* 0x040fe20003f64070 */
[----:B------:R-:W-:Y:S02]  /*16c0*/  IMAD.MOV R12, RZ, RZ, -R12 ;  /* 0x000000ffff0c7224 */ /* 0x000fe400078e0a0c */
[----:B------:R-:W-:Y:S01]  /*16d0*/  @!P6 IMAD.IADD R87, R87, 0x1, -R4 ;  /* 0x000000015757e824 */ /* 0x000fe200078e0a04 */
[C---:B------:R-:W-:Y:S01]  /*16e0*/  ISETP.GT.U32.AND P6, PT, R4.reuse, R35, PT ;  /* 0x000000230400720c */ /* 0x040fe20003fc4070 */
[----:B------:R-:W-:-:S02]  /*16f0*/  IMAD R95, R4, R12, R95 ;  /* 0x0000000c045f7224 */ /* 0x000fc400078e025f */
[----:B------:R-:W-:-:S04]  /*1700*/  IMAD.HI.U32 R12, R7, R105, RZ ;  /* 0x00000069070c7227 */ /* 0x000fc800078e00ff */
[----:B------:R-:W-:Y:S01]  /*1710*/  @!P4 IMAD.IADD R27, R27, 0x1, -R4 ;  /* 0x000000011b1bc824 */ /* 0x000fe200078e0a04 */
[----:B------:R-:W-:Y:S01]  /*1720*/  ISETP.GT.U32.AND P4, PT, R4, R87, PT ;  /* 0x000000570400720c */ /* 0x000fe20003f84070 */
[----:B------:R-:W-:-:S04]  /*1730*/  IMAD.HI.U32 R3, R7, R101, RZ ;  /* 0x0000006507037227 */ /* 0x000fc800078e00ff */
[----:B------:R-:W-:Y:S02]  /*1740*/  IMAD.MOV R12, RZ, RZ, -R12 ;  /* 0x000000ffff0c7224 */ /* 0x000fe400078e0a0c */
[--C-:B------:R-:W-:Y:S01]  /*1750*/  @!P1 IMAD.IADD R73, R73, 0x1, -R4.reuse ;  /* 0x0000000149499824 */ /* 0x100fe200078e0a04 */
[C---:B------:R-:W-:Y:S01]  /*1760*/  ISETP.GT.U32.AND P1, PT, R4.reuse, R31, PT ;  /* 0x0000001f0400720c */ /* 0x040fe20003f24070 */
[--C-:B------:R-:W-:Y:S01]  /*1770*/  @!P2 IMAD.IADD R85, R85, 0x1, -R4.reuse ;  /* 0x000000015555a824 */ /* 0x100fe200078e0a04 */
[C---:B------:R-:W-:Y:S01]  /*1780*/  ISETP.GT.U32.AND P2, PT, R4.reuse, R33, PT ;  /* 0x000000210400720c */ /* 0x040fe20003f44070 */
[--C-:B------:R-:W-:Y:S01]  /*1790*/  @!P0 IMAD.IADD R29, R29, 0x1, -R4.reuse ;  /* 0x000000011d1d8824 */ /* 0x100fe200078e0a04 */
[C---:B------:R-:W-:Y:S01]  /*17a0*/  ISETP.GT.U32.AND P0, PT, R4.reuse, R71, PT ;  /* 0x000000470400720c */ /* 0x040fe20003f04070 */
[----:B------:R-:W-:Y:S01]  /*17b0*/  @!P3 IMAD.IADD R69, R69, 0x1, -R4 ;  /* 0x000000014545b824 */ /* 0x000fe200078e0a04 */
[----:B------:R-:W-:Y:S01]  /*17c0*/  ISETP.GT.U32.AND P3, PT, R4, R95, PT ;  /* 0x0000005f0400720c */ /* 0x000fe20003f64070 */
[----:B------:R-:W-:-:S02]  /*17d0*/  IMAD.MOV R3, RZ, RZ, -R3 ;  /* 0x000000ffff037224 */ /* 0x000fc400078e0a03 */
[C---:B------:R-:W-:Y:S02]  /*17e0*/  IMAD R105, R4.reuse, R12, R105 ;  /* 0x0000000c04697224 */ /* 0x040fe400078e0269 */
[----:B------:R-:W-:Y:S01]  /*17f0*/  @!P5 IMAD.IADD R89, R89, 0x1, -R4 ;  /* 0x000000015959d824 */ /* 0x000fe200078e0a04 */
[----:B------:R-:W-:Y:S01]  /*1800*/  ISETP.GT.U32.AND P5, PT, R4, R67, PT ;  /* 0x000000430400720c */ /* 0x000fe20003fa4070 */
[----:B------:R-:W-:-:S04]  /*1810*/  IMAD.HI.U32 R12, R7, R125, RZ ;  /* 0x0000007d070c7227 */ /* 0x000fc800078e00ff */
[----:B------:R-:W-:Y:S01]  /*1820*/  IMAD R101, R4, R3, R101 ;  /* 0x0000000304657224 */ /* 0x000fe200078e0265 */
[----:B------:R-:W-:Y:S01]  /*1830*/  LOP3.LUT R3, R10, 0x3a, R5, 0xfe, !PT ;  /* 0x0000003a0a037812 */ /* 0x000fe200078efe05 */
[----:B------:R-:W-:Y:S02]  /*1840*/  IMAD.MOV R12, RZ, RZ, -R12 ;  /* 0x000000ffff0c7224 */ /* 0x000fe400078e0a0c */
[--C-:B------:R-:W-:Y:S01]  /*1850*/  @!P4 IMAD.IADD R87, R87, 0x1, -R4.reuse ;  /* 0x000000015757c824 */ /* 0x100fe200078e0a04 */
[----:B------:R-:W-:Y:S01]  /*1860*/  IABS R127, R3 ;  /* 0x00000003007f7213 */ /* 0x000fe20000000000 */
[C---:B------:R-:W-:Y:S01]  /*1870*/  IMAD R125, R4.reuse, R12, R125 ;  /* 0x0000000c047d7224 */ /* 0x040fe200078e027d */
        /* <DEDUP_REMOVED lines=9> */
[----:B------:R-:W-:-:S04]  /*1910*/  IMAD.HI.U32 R14, R7, R127, RZ ;  /* 0x0000007f070e7227 */ /* 0x000fc800078e00ff */
[----:B------:R-:W-:Y:S01]  /*1920*/  @!P5 IMAD.IADD R67, R67, 0x1, -R4 ;  /* 0x000000014343d824 */ /* 0x000fe200078e0a04 */
[----:B------:R-:W-:Y:S01]  /*1930*/  ISETP.GT.U32.AND P5, PT, R4, R93, PT ;  /* 0x0000005d0400720c */ /* 0x000fe20003fa4070 */
[----:B------:R-:W-:-:S04]  /*1940*/  IMAD.HI.U32 R10, R7, R123, RZ ;  /* 0x0000007b070a7227 */ /* 0x000fc800078e00ff */
[----:B------:R-:W-:Y:S02]  /*1950*/  IMAD.MOV R14, RZ, RZ, -R14 ;  /* 0x000000ffff0e7224 */ /* 0x000fe400078e0a0e */
[----:B------:R-:W-:Y:S02]  /*1960*/  IMAD.MOV R10, RZ, RZ, -R10 ;  /* 0x000000ffff0a7224 */ /* 0x000fe400078e0a0a */
[C---:B------:R-:W-:Y:S02]  /*1970*/  IMAD R127, R4.reuse, R14, R127 ;  /* 0x0000000e047f7224 */ /* 0x040fe400078e027f */
[--C-:B------:R-:W-:Y:S01]  /*1980*/  @!P4 IMAD.IADD R103, R103, 0x1, -R4.reuse ;  /* 0x000000016767c824 */ /* 0x100fe200078e0a04 */
[----:B------:R-:W1:Y:S01]  /*1990*/  LDC.64 R14, c[0x0][0x3a0] ;  /* 0x0000e800ff0e7b82 */ /* 0x000e620000000a00 */
[C---:B------:R-:W-:Y:S02]  /*19a0*/  IMAD R123, R4.reuse, R10, R123 ;  /* 0x0000000a047b7224 */ /* 0x040fe400078e027b */
[--C-:B------:R-:W-:Y:S01]  /*19b0*/  @!P1 IMAD.IADD R73, R73, 0x1, -R4.reuse ;  /* 0x0000000149499824 */ /* 0x100fe200078e0a04 */
[C---:B------:R-:W-:Y:S01]  /*19c0*/  ISETP.GT.U32.AND P1, PT, R4.reuse, R99, PT ;  /* 0x000000630400720c */ /* 0x040fe20003f24070 */
[--C-:B------:R-:W-:Y:S01]  /*19d0*/  @!P2 IMAD.IADD R85, R85, 0x1, -R4.reuse ;  /* 0x000000015555a824 */ /* 0x100fe200078e0a04 */
[C---:B------:R-:W-:Y:S01]  /*19e0*/  ISETP.GT.U32.AND P2, PT, R4.reuse, R101, PT ;  /* 0x000000650400720c */ /* 0x040fe20003f44070 */
[----:B------:R-:W-:Y:S01]  /*19f0*/  IMAD.HI.U32 R7, R7, R129, RZ ;  /* 0x0000008107077227 */ /* 0x000fe200078e00ff */
[----:B------:R-:W2:Y:S03]  /*1a00*/  LDS R10, [UR9] ;  /* 0x00000009ff0a7984 */ /* 0x000ea60008000800 */
[--C-:B------:R-:W-:Y:S01]  /*1a10*/  @!P0 IMAD.IADD R97, R97, 0x1, -R4.reuse ;  /* 0x0000000161618824 */ /* 0x100fe200078e0a04 */
[C---:B------:R-:W-:Y:S01]  /*1a20*/  ISETP.GT.U32.AND P0, PT, R4.reuse, R127, PT ;  /* 0x0000007f0400720c */ /* 0x040fe20003f04070 */
[--C-:B------:R-:W-:Y:S01]  /*1a30*/  @!P3 IMAD.IADD R125, R125, 0x1, -R4.reuse ;  /* 0x000000017d7db824 */ /* 0x100fe200078e0a04 */
[C---:B------:R-:W-:Y:S01]  /*1a40*/  ISETP.GT.U32.AND P3, PT, R4.reuse, R103, PT ;  /* 0x000000670400720c */ /* 0x040fe20003f64070 */
[--C-:B------:R-:W-:Y:S01]  /*1a50*/  @!P5 IMAD.IADD R93, R93, 0x1, -R4.reuse ;  /* 0x000000015d5dd824 */ /* 0x100fe200078e0a04 */
[C---:B------:R-:W-:Y:S01]  /*1a60*/  ISETP.GT.U32.AND P5, PT, R4.reuse, R123, PT ;  /* 0x0000007b0400720c */ /* 0x040fe20003fa4070 */
[----:B------:R-:W-:Y:S01]  /*1a70*/  IMAD.MOV R7, RZ, RZ, -R7 ;  /* 0x000000ffff077224 */ /* 0x000fe200078e0a07 */
[----:B------:R-:W-:Y:S01]  /*1a80*/  ISETP.GT.U32.AND P4, PT, R4, R97, PT ;  /* 0x000000610400720c */ /* 0x000fe20003f84070 */
[----:B------:R-:W-:-:S02]  /*1a90*/  @!P1 IMAD.IADD R99, R99, 0x1, -R4 ;  /* 0x0000000163639824 */ /* 0x000fc400078e0a04 */
[C---:B------:R-:W-:Y:S02]  /*1aa0*/  IMAD R129, R4.reuse, R7, R129 ;  /* 0x0000000704817224 */ /* 0x040fe400078e0281 */
[--C-:B------:R-:W-:Y:S01]  /*1ab0*/  @!P2 IMAD.IADD R101, R101, 0x1, -R4.reuse ;  /* 0x000000016565a824 */ /* 0x100fe200078e0a04 */
[C---:B------:R-:W-:Y:S01]  /*1ac0*/  ISETP.GT.U32.AND P2, PT, R4.reuse, R95, PT ;  /* 0x0000005f0400720c */ /* 0x040fe20003f44070 */
[--C-:B------:R-:W-:Y:S01]  /*1ad0*/  @!P0 IMAD.IADD R127, R127, 0x1, -R4.reuse ;  /* 0x000000017f7f8824 */ /* 0x100fe200078e0a04 */
[----:B------:R-:W-:Y:S01]  /*1ae0*/  ISETP.GT.U32.AND P1, PT, R4, R129, PT ;  /* 0x000000810400720c */ /* 0x000fe20003f24070 */
[--C-:B------:R-:W-:Y:S01]  /*1af0*/  @!P3 IMAD.IADD R103, R103, 0x1, -R4.reuse ;  /* 0x000000016767b824 */ /* 0x100fe200078e0a04 */
[----:B------:R-:W-:Y:S01]  /*1b00*/  ISETP.GE.AND P0, PT, R38, RZ, PT ;  /* 0x000000ff2600720c */ /* 0x000fe20003f06270 */
[--C-:B------:R-:W-:Y:S01]  /*1b10*/  @!P5 IMAD.IADD R123, R123, 0x1, -R4.reuse ;  /* 0x000000017b7bd824 */ /* 0x100fe200078e0a04 */
[----:B------:R-:W-:Y:S01]  /*1b20*/  ISETP.NE.AND P3, PT, R90, RZ, PT ;  /* 0x000000ff5a00720c */ /* 0x000fe20003f65270 */
[--C-:B------:R-:W-:Y:S01]  /*1b30*/  @!P4 IMAD.IADD R97, R97, 0x1, -R4.reuse ;  /* 0x000000016161c824 */ /* 0x100fe200078e0a04 */
[C---:B------:R-:W-:Y:S01]  /*1b40*/  ISETP.GT.U32.AND P5, PT, R4.reuse, R101, PT ;  /* 0x000000650400720c */ /* 0x040fe20003fa4070 */
[--C-:B------:R-:W-:Y:S01]  /*1b50*/  @!P6 IMAD.IADD R35, R35, 0x1, -R4.reuse ;  /* 0x000000012323e824 */ /* 0x100fe200078e0a04 */
[C---:B------:R-:W-:Y:S01]  /*1b60*/  ISETP.GT.U32.AND P4, PT, R4.reuse, R125, PT ;  /* 0x0000007d0400720c */ /* 0x040fe20003f84070 */
[----:B0-----:R-:W-:Y:S01]  /*1b70*/  IMAD R77, R5, R74, RZ ;  /* 0x0000004a054d7224 */ /* 0x001fe200078e02ff */
[C---:B------:R-:W-:Y:S01]  /*1b80*/  ISETP.GT.U32.AND P6, PT, R4.reuse, R89, PT ;  /* 0x000000590400720c */ /* 0x040fe20003fc4070 */
[--C-:B------:R-:W-:Y:S01]  /*1b90*/  @!P2 IMAD.IADD R95, R95, 0x1, -R4.reuse ;  /* 0x000000015f5fa824 */ /* 0x100fe200078e0a04 */
[----:B------:R-:W-:Y:S01]  /*1ba0*/  ISETP.GT.U32.AND P2, PT, R4, R123, PT ;  /* 0x0000007b0400720c */ /* 0x000fe20003f44070 */
[----:B------:R-:W-:-:S02]  /*1bb0*/  @!P1 IMAD.IADD R129, R129, 0x1, -R4 ;  /* 0x0000000181819824 */ /* 0x000fc400078e0a04 */
[----:B------:R-:W-:Y:S01]  /*1bc0*/  @!P0 IMAD.MOV R6, RZ, RZ, -R6 ;  /* 0x000000ffff068224 */ /* 0x000fe200078e0a06 */
[----:B------:R-:W-:Y:S01]  /*1bd0*/  ISETP.GE.AND P0, PT, R62, RZ, PT ;  /* 0x000000ff3e00720c */ /* 0x000fe20003f06270 */
[----:B------:R-:W-:Y:S01]  /*1be0*/  IMAD.MOV.U32 R111, RZ, RZ, R95 ;  /* 0x000000ffff6f7224 */ /* 0x000fe200078e005f */
[----:B------:R-:W-:Y:S01]  /*1bf0*/  @!P3 LOP3.LUT R6, RZ, R90, RZ, 0x33, !PT ;  /* 0x0000005aff06b212 */ /* 0x000fe200078e33ff */
[--C-:B------:R-:W-:Y:S01]  /*1c00*/  @!P5 IMAD.IADD R101, R101, 0x1, -R4.reuse ;  /* 0x000000016565d824 */ /* 0x100fe200078e0a04 */
[----:B------:R-:W-:Y:S01]  /*1c10*/  ISETP.GE.AND P3, PT, R65, RZ, PT ;  /* 0x000000ff4100720c */ /* 0x000fe20003f66270 */
[--C-:B------:R-:W-:Y:S01]  /*1c20*/  @!P4 IMAD.IADD R125, R125, 0x1, -R4.reuse ;  /* 0x000000017d7dc824 */ /* 0x100fe200078e0a04 */
[C---:B------:R-:W-:Y:S01]  /*1c30*/  ISETP.GT.U32.AND P5, PT, R4.reuse, R129, PT ;  /* 0x000000810400720c */ /* 0x040fe20003fa4070 */
[--C-:B------:R-:W-:Y:S01]  /*1c40*/  @!P6 IMAD.IADD R89, R89, 0x1, -R4.reuse ;  /* 0x000000015959e824 */ /* 0x100fe200078e0a04 */
[----:B------:R-:W-:Y:S01]  /*1c50*/  ISETP.GE.AND P4, PT, R61, RZ, PT ;  /* 0x000000ff3d00720c */ /* 0x000fe20003f86270 */
[--C-:B------:R-:W-:Y:S01]  /*1c60*/  @!P2 IMAD.IADD R123, R123, 0x1, -R4.reuse ;  /* 0x000000017b7ba824 */ /* 0x100fe200078e0a04 */
[----:B------:R-:W-:Y:S01]  /*1c70*/  ISETP.GE.AND P2, PT, R63, RZ, PT ;  /* 0x000000ff3f00720c */ /* 0x000fe20003f46270 */
[----:B------:R-:W-:Y:S01]  /*1c80*/  IMAD.MOV.U32 R107, RZ, RZ, R89 ;  /* 0x000000ffff6b7224 */ /* 0x000fe200078e0059 */
[----:B------:R-:W-:Y:S01]  /*1c90*/  ISETP.GT.U32.AND P6, PT, R4, R105, PT ;  /* 0x000000690400720c */ /* 0x000fe20003fc4070 */
[----:B------:R-:W-:Y:S01]  /*1ca0*/  @!P0 IMAD.MOV R17, RZ, RZ, -R17 ;  /* 0x000000ffff118224 */ /* 0x000fe200078e0a11 */
[----:B------:R-:W-:Y:S01]  /*1cb0*/  ISETP.GE.AND P0, PT, R57, RZ, PT ;  /* 0x000000ff3900720c */ /* 0x000fe20003f06270 */
[----:B------:R-:W-:Y:S01]  /*1cc0*/  IMAD.MOV.U32 R109, RZ, RZ, R93 ;  /* 0x000000ffff6d7224 */ /* 0x000fe200078e005d */
[----:B--2---:R-:W-:Y:S01]  /*1cd0*/  R2UR UR8, R10 ;  /* 0x000000000a0872ca */ /* 0x004fe200000e0000 */
[----:B------:R-:W-:Y:S01]  /*1ce0*/  @!P3 IMAD.MOV R9, RZ, RZ, -R9 ;  /* 0x000000ffff09b224 */ /* 0x000fe200078e0a09 */
[----:B------:R-:W-:Y:S01]  /*1cf0*/  ISETP.GE.AND P3, PT, R59, RZ, PT ;  /* 0x000000ff3b00720c */ /* 0x000fe20003f66270 */
[--C-:B------:R-:W-:Y:S01]  /*1d00*/  @!P5 IMAD.IADD R129, R129, 0x1, -R4.reuse ;  /* 0x000000018181d824 */ /* 0x100fe200078e0a04 */
[----:B------:R-:W-:Y:S01]  /*1d10*/  ISETP.GE.AND P5, PT, R60, RZ, PT ;  /* 0x000000ff3c00720c */ /* 0x000fe20003fa6270 */
[----:B------:R-:W-:Y:S01]  /*1d20*/  @!P4 IMAD.MOV R19, RZ, RZ, -R19 ;  /* 0x000000ffff13c224 */ /* 0x000fe200078e0a13 */
[----:B------:R-:W-:Y:S01]  /*1d30*/  ISETP.GE.AND P4, PT, R56, RZ, PT ;  /* 0x000000ff3800720c */ /* 0x000fe20003f86270 */
[----:B------:R-:W-:Y:S01]  /*1d40*/  @!P2 IMAD.MOV R13, RZ, RZ, -R13 ;  /* 0x000000ffff0da224 */ /* 0x000fe200078e0a0d */
[----:B------:R-:W-:Y:S01]  /*1d50*/  ISETP.GE.AND P2, PT, R58, RZ, PT ;  /* 0x000000ff3a00720c */ /* 0x000fe20003f46270 */
[--C-:B------:R-:W-:Y:S01]  /*1d60*/  @!P6 IMAD.IADD R105, R105, 0x1, -R4.reuse ;  /* 0x000000016969e824 */ /* 0x100fe200078e0a04 */
[----:B------:R-:W-:Y:S01]  /*1d70*/  ISETP.GT.U32.AND P6, PT, R4, R99, PT ;  /* 0x000000630400720c */ /* 0x000fe20003fc4070 */
[----:B------:R-:W-:Y:S01]  /*1d80*/  @!P0 IMAD.MOV R27, RZ, RZ, -R27 ;  /* 0x000000ffff1b8224 */ /* 0x000fe200078e0a1b */
[----:B------:R-:W-:Y:S01]  /*1d90*/  ISETP.GE.AND P0, PT, R52, RZ, PT ;  /* 0x000000ff3400720c */ /* 0x000fe20003f06270 */
[----:B------:R-:W-:Y:S01]  /*1da0*/  IMAD R79, R74, 0x2, R77 ;  /* 0x000000024a4f7824 */ /* 0x000fe200078e024d */
[----:B------:R-:W-:Y:S01]  /*1db0*/  ISETP.GT.U32.AND P1, PT, R4, R105, PT ;  /* 0x000000690400720c */ /* 0x000fe20003f24070 */
[----:B------:R-:W-:Y:S01]  /*1dc0*/  @!P3 IMAD.MOV R23, RZ, RZ, -R23 ;  /* 0x000000ffff17b224 */ /* 0x000fe200078e0a17 */
[----:B------:R-:W-:Y:S01]  /*1dd0*/  ISETP.GE.AND P3, PT, R54, RZ, PT ;  /* 0x000000ff3600720c */ /* 0x000fe20003f66270 */
[----:B------:R-:W-:Y:S01]  /*1de0*/  @!P5 IMAD.MOV R21, RZ, RZ, -R21 ;  /* 0x000000ffff15d224 */ /* 0x000fe200078e0a15 */
[----:B------:R-:W-:Y:S01]  /*1df0*/  ISETP.GE.AND P5, PT, R55, RZ, PT ;  /* 0x000000ff3700720c */ /* 0x000fe20003fa6270 */
[----:B------:R-:W-:Y:S01]  /*1e00*/  @!P4 IMAD.MOV R29, RZ, RZ, -R29 ;  /* 0x000000ffff1dc224 */ /* 0x000fe200078e0a1d */
[----:B------:R-:W-:Y:S01]  /*1e10*/  ISETP.GE.AND P4, PT, R51, RZ, PT ;  /* 0x000000ff3300720c */ /* 0x000fe20003f86270 */
[----:B------:R-:W-:Y:S01]  /*1e20*/  @!P2 IMAD.MOV R25, RZ, RZ, -R25 ;  /* 0x000000ffff19a224 */ /* 0x000fe200078e0a19 */
[----:B------:R-:W-:Y:S01]  /*1e30*/  ISETP.GE.AND P2, PT, R53, RZ, PT ;  /* 0x000000ff3500720c */ /* 0x000fe20003f46270 */
[----:B------:R-:W-:Y:S01]  /*1e40*/  @!P6 IMAD.IADD R99, R99, 0x1, -R4 ;  /* 0x000000016363e824 */ /* 0x000fe200078e0a04 */
[----:B------:R-:W-:Y:S01]  /*1e50*/  ISETP.GT.U32.AND P6, PT, R4, R127, PT ;  /* 0x0000007f0400720c */ /* 0x000fe20003fc4070 */
[----:B------:R-:W-:Y:S01]  /*1e60*/  @!P0 IMAD.MOV R67, RZ, RZ, -R67 ;  /* 0x000000ffff438224 */ /* 0x000fe200078e0a43 */
[----:B------:R-:W-:Y:S01]  /*1e70*/  ISETP.GE.AND P0, PT, R47, RZ, PT ;  /* 0x000000ff2f00720c */ /* 0x000fe20003f06270 */
[----:B------:R-:W-:-:S02]  /*1e80*/  IMAD R81, R74, 0x2, R79 ;  /* 0x000000024a517824 */ /* 0x000fc400078e024f */
        /* <DEDUP_REMOVED lines=8> */
[--C-:B------:R-:W-:Y:S01]  /*1f10*/  @!P6 IMAD.IADD R127, R127, 0x1, -R4.reuse ;  /* 0x000000017f7fe824 */ /* 0x100fe200078e0a04 */
[----:B------:R-:W-:Y:S01]  /*1f20*/  ISETP.GE.AND P6, PT, R64, RZ, PT ;  /* 0x000000ff4000720c */ /* 0x000fe20003fc6270 */
[----:B------:R-:W-:Y:S01]  /*1f30*/  @!P1 IMAD.IADD R105, R105, 0x1, -R4 ;  /* 0x0000000169699824 */ /* 0x000fe200078e0a04 */
[----:B------:R-:W-:Y:S01]  /*1f40*/  ISETP.NE.AND P1, PT, R91, RZ, PT ;  /* 0x000000ff5b00720c */ /* 0x000fe20003f25270 */
        /* <DEDUP_REMOVED lines=9> */
[----:B------:R-:W-:Y:S01]  /*1fe0*/  IMAD.MOV.U32 R113, RZ, RZ, R97 ;  /* 0x000000ffff717224 */ /* 0x000fe200078e0061 */
[C---:B------:R-:W-:Y:S01]  /*1ff0*/  SEL R106, R118.reuse, R107, !P1 ;  /* 0x0000006b766a7207 */ /* 0x040fe20004800000 */
[----:B------:R-:W-:Y:S01]  /*2000*/  IMAD.MOV.U32 R117, RZ, RZ, R101 ;  /* 0x000000ffff757224 */ /* 0x000fe200078e0065 */
[C---:B------:R-:W-:Y:S01]  /*2010*/  SEL R10, R118.reuse, R9, !P1 ;  /* 0x00000009760a7207 */ /* 0x040fe20004800000 */
[----:B------:R-:W-:Y:S01]  /*2020*/  IMAD.MOV.U32 R121, RZ, RZ, R105 ;  /* 0x000000ffff797224 */ /* 0x000fe200078e0069 */
[----:B------:R-:W-:Y:S01]  /*2030*/  SEL R89, R118, R13, !P1 ;  /* 0x0000000d76597207 */ /* 0x000fe20004800000 */
[----:B------:R-:W-:Y:S01]  /*2040*/  @!P3 IMAD.MOV R111, RZ, RZ, -R111 ;  /* 0x000000ffff6fb224 */ /* 0x000fe200078e0a6f */
[----:B------:R-:W-:Y:S01]  /*2050*/  ISETP.GE.AND P3, PT, R39, RZ, PT ;  /* 0x000000ff2700720c */ /* 0x000fe20003f66270 */
[----:B------:R-:W-:Y:S01]  /*2060*/  @!P5 IMAD.MOV R109, RZ, RZ, -R109 ;  /* 0x000000ffff6dd224 */ /* 0x000fe200078e0a6d */
[----:B------:R-:W-:Y:S01]  /*2070*/  ISETP.GE.AND P5, PT, R40, RZ, PT ;  /* 0x000000ff2800720c */ /* 0x000fe20003fa6270 */
[----:B------:R-:W-:Y:S01]  /*2080*/  IMAD R189, R74, 0x2, R83 ;  /* 0x000000024abd7824 */ /* 0x000fe200078e0253 */
[C---:B------:R-:W-:Y:S01]  /*2090*/  SEL R108, R118.reuse, R111, !P1 ;  /* 0x0000006f766c7207 */ /* 0x040fe20004800000 */
[----:B------:R-:W-:Y:S01]  /*20a0*/  IMAD.MOV.U32 R119, RZ, RZ, R103 ;  /* 0x000000ffff777224 */ /* 0x000fe200078e0067 */
[----:B------:R-:W-:Y:S01]  /*20b0*/  SEL R107, R118, R109, !P1 ;  /* 0x0000006d766b7207 */ /* 0x000fe20004800000 */
        /* <DEDUP_REMOVED lines=10> */
[----:B------:R-:W-:Y:S01]  /*2160*/  IMAD R191, R74, 0x2, R189 ;  /* 0x000000024abf7824 */ /* 0x000fe200078e02bd */
[----:B------:R-:W-:Y:S01]  /*2170*/  SEL R109, R118, R113, !P1 ;  /* 0x00000071766d7207 */ /* 0x000fe20004800000 */
[----:B------:R-:W-:Y:S01]  /*2180*/  @!P5 IMAD.MOV R119, RZ, RZ, -R119 ;  /* 0x000000ffff77d224 */ /* 0x000fe200078e0a77 */
[----:B------:R-:W-:Y:S01]  /*2190*/  ISETP.GE.AND P5, PT, R0, RZ, PT ;  /* 0x000000ff0000720c */ /* 0x000fe20003fa6270 */
[----:B------:R-:W-:Y:S01]  /*21a0*/  IMAD.SHL.U32 R7, R148, 0x200000, RZ ;  /* 0x0020000094077824 */ /* 0x000fe200078e00ff */
[----:B------:R-:W-:Y:S01]  /*21b0*/  SEL R111, R118, R117, !P1 ;  /* 0x00000075766f7207 */ /* 0x000fe20004800000 */
[----:B------:R-:W-:Y:S01]  /*21c0*/  IMAD R193, R74, 0x2, R191 ;  /* 0x000000024ac17824 */ /* 0x000fe200078e02bf */
[----:B------:R-:W-:Y:S01]  /*21d0*/  SEL R88, R118, R11, !P1 ;  /* 0x0000000b76587207 */ /* 0x000fe20004800000 */
[----:B------:R-:W-:Y:S01]  /*21e0*/  IMAD.MOV.U32 R115, RZ, RZ, R99 ;  /* 0x000000ffff737224 */ /* 0x000fe200078e0063 */
[----:B------:R-:W-:Y:S01]  /*21f0*/  LOP3.LUT R7, R7, 0x600000, RZ, 0xc0, !PT ;  /* 0x0060000007077812 */ /* 0x000fe200078ec0ff */
[----:B------:R-:W-:Y:S01]  /*2200*/  IMAD R195, R74, 0x2, R193 ;  /* 0x000000024ac37824 */ /* 0x000fe200078e02c1 */
[----:B------:R-:W-:Y:S01]  /*2210*/  SEL R90, R118, R17, !P1 ;  /* 0x00000011765a7207 */ /* 0x000fe20004800000 */
[----:B-1----:R-:W-:Y:S01]  /*2220*/  VIADD R4, R14, 0x3f ;  /* 0x0000003f0e047836 */ /* 0x002fe20000000000 */
[----:B------:R-:W-:Y:S01]  /*2230*/  R2UR UR10, R7 ;  /* 0x00000000070a72ca */ /* 0x000fe200000e0000 */
[----:B------:R-:W-:Y:S01]  /*2240*/  @!P0 IMAD.MOV R115, RZ, RZ, -R115 ;  /* 0x000000ffff738224 */ /* 0x000fe200078e0a73 */
[----:B------:R-:W-:Y:S01]  /*2250*/  LOP3.LUT R7, R5, 0x18, RZ, 0xfc, !PT ;  /* 0x0000001805077812 */ /* 0x000fe200078efcff */
[----:B------:R-:W-:Y:S01]  /*2260*/  IMAD R197, R74, 0x2, R195 ;  /* 0x000000024ac57824 */ /* 0x000fe200078e02c3 */
[----:B------:R-:W-:Y:S01]  /*2270*/  ISETP.GT.AND P0, PT, R4, 0x3f, PT ;  /* 0x0000003f0400780c */ /* 0x000fe20003f04270 */
[----:B------:R-:W-:Y:S01]  /*2280*/  @!P2 IMAD.MOV R123, RZ, RZ, -R123 ;  /* 0x000000ffff7ba224 */ /* 0x000fe200078e0a7b */
[C---:B------:R-:W-:Y:S01]  /*2290*/  SEL R110, R118.reuse, R115, !P1 ;  /* 0x00000073766e7207 */ /* 0x040fe20004800000 */
[----:B------:R-:W-:Y:S01]  /*22a0*/  @!P6 IMAD.MOV R125, RZ, RZ, -R125 ;  /* 0x000000ffff7de224 */ /* 0x000fe200078e0a7d */
[C---:B------:R-:W-:Y:S01]  /*22b0*/  SEL R91, R118.reuse, R19, !P1 ;  /* 0x00000013765b7207 */ /* 0x040fe20004800000 */
[----:B------:R-:W-:Y:S01]  /*22c0*/  @!P4 IMAD.MOV R127, RZ, RZ, -R127 ;  /* 0x000000ffff7fc224 */ /* 0x000fe200078e0a7f */
[C---:B------:R-:W-:Y:S01]  /*22d0*/  SEL R92, R118.reuse, R21, !P1 ;  /* 0x00000015765c7207 */ /* 0x040fe20004800000 */
[----:B------:R-:W-:Y:S01]  /*22e0*/  @!P3 IMAD.MOV R129, RZ, RZ, -R129 ;  /* 0x000000ffff81b224 */ /* 0x000fe200078e0a81 */
[C---:B------:R-:W-:Y:S01]  /*22f0*/  SEL R93, R118.reuse, R23, !P1 ;  /* 0x00000017765d7207 */ /* 0x040fe20004800000 */
[----:B------:R-:W-:Y:S01]  /*2300*/  @!P5 IMAD.MOV R131, RZ, RZ, -R131 ;  /* 0x000000ffff83d224 */ /* 0x000fe200078e0a83 */
[----:B------:R-:W-:Y:S01]  /*2310*/  SEL R94, R118, R25, !P1 ;  /* 0x00000019765e7207 */ /* 0x000fe20004800000 */
[----:B------:R-:W-:Y:S01]  /*2320*/  IMAD R199, R74, 0x2, R197 ;  /* 0x000000024ac77824 */ /* 0x000fe200078e02c5 */
[----:B------:R-:W-:Y:S01]  /*2330*/  SEL R95, R118, R27, !P1 ;  /* 0x0000001b765f7207 */ /* 0x000fe20004800000 */
[----:B------:R-:W-:Y:S01]  /*2340*/  IMAD R6, R6, R15, RZ ;  /* 0x0000000f06067224 */ /* 0x000fe200078e02ff */
[----:B------:R-:W-:Y:S01]  /*2350*/  SEL R96, R118, R29, !P1 ;  /* 0x0000001d76607207 */ /* 0x000fe20004800000 */
[----:B------:R-:W-:Y:S01]  /*2360*/  IMAD R201, R74, 0x2, R199 ;  /* 0x000000024ac97824 */ /* 0x000fe200078e02c7 */
[C---:B------:R-:W-:Y:S01]  /*2370*/  SEL R97, R118.reuse, R31, !P1 ;  /* 0x0000001f76617207 */ /* 0x040fe20004800000 */
[----:B------:R-:W-:Y:S01]  /*2380*/  UIADD3 UR10, UPT, UPT, UR8, UR10, URZ ;  /* 0x0000000a080a7290 */ /* 0x000fe2000fffe0ff */
[----:B------:R-:W-:-:S02]  /*2390*/  SEL R98, R118, R33, !P1 ;  /* 0x0000002176627207 */ /* 0x000fc40004800000 */
[C---:B------:R-:W-:Y:S02]  /*23a0*/  SEL R99, R118.reuse, R35, !P1 ;  /* 0x0000002376637207 */ /* 0x040fe40004800000 */
[C---:B------:R-:W-:Y:S02]  /*23b0*/  SEL R100, R118.reuse, R67, !P1 ;  /* 0x0000004376647207 */ /* 0x040fe40004800000 */
[C---:B------:R-:W-:Y:S02]  /*23c0*/  SEL R101, R118.reuse, R69, !P1 ;  /* 0x0000004576657207 */ /* 0x040fe40004800000 */
[C---:B------:R-:W-:Y:S02]  /*23d0*/  SEL R102, R118.reuse, R71, !P1 ;  /* 0x0000004776667207 */ /* 0x040fe40004800000 */
[C---:B------:R-:W-:Y:S02]  /*23e0*/  SEL R103, R118.reuse, R73, !P1 ;  /* 0x0000004976677207 */ /* 0x040fe40004800000 */
        /* <DEDUP_REMOVED lines=8> */
[----:B------:R-:W-:Y:S01]  /*2470*/  SEL R118, R118, R131, !P1 ;  /* 0x0000008376767207 */ /* 0x000fe20004800000 */
[----:B------:R-:W-:Y:S01]  /*2480*/  BAR.SYNC.DEFER_BLOCKING 0x0 ;  /* 0x0000000000007b1d */ /* 0x000fe20000010000 */
[----:B------:R-:W-:Y:S02]  /*2490*/  ISETP.LT.AND P3, PT, R7, R14, P0 ;  /* 0x0000000e0700720c */ /* 0x000fe40000761270 */
[----:B------:R-:W-:-:S03]  /*24a0*/  LOP3.LUT P1, RZ, R66, 0x7f, RZ, 0xc0, !PT ;  /* 0x0000007f42ff7812 */ /* 0x000fc6000782c0ff */
[----:B---3--:R-:W-:Y:S10]  /*24b0*/  BRA.U UP0, `(.L_x_5) ;  /* 0x0000000100187547 */ /* 0x008ff4000b800000 */
[----:B------:R-:W-:Y:S01]  /*24c0*/  ELECT P2, URZ, PT ;  /* 0x0000000000ff782f */ /* 0x000fe20003840000 */
[----:B------:R-:W-:Y:S01]  /*24d0*/  IMAD.MOV.U32 R7, RZ, RZ, 0x1 ;  /* 0x00000001ff077424 */ /* 0x000fe200078e00ff */
[----:B------:R-:W-:Y:S01]  /*24e0*/  UMOV UR5, 0x40 ;  /* 0x0000004000057882 */ /* 0x000fe20000000000 */
[----:B------:R-:W-:Y:S01]  /*24f0*/  UVIRTCOUNT.DEALLOC.SMPOOL 0x80 ;  /* 0x000000800000784c */ /* 0x000fe20000000000 */
[----:B------:R-:W-:-:S09]  /*2500*/  ULEA UR5, UR4, UR5, 0x18 ;  /* 0x0000000504057291 */ /* 0x000fd2000f8ec0ff */
[----:B------:R0:W-:Y:S03]  /*2510*/  @P2 STS.U8 [UR5], R7 ;  /* 0x00000007ff002988 */ /* 0x0001e60008000005 */
.L_x_5:
[----:B------:R-:W-:Y:S01]  /*2520*/  STTM.16dp32bit_t0_t15.x32 tmem[UR10], RZ ;  /* 0x000000ff000079ed */ /* 0x000fe20008a8000a */
[----:B------:R-:W-:Y:S01]  /*2530*/  STTM.16dp32bit_t16_t31.x32 tmem[UR10+0x20], RZ ;  /* 0x000020ff000079ed */ /* 0x000fe20008aa000a */
[----:B------:R-:W1:Y:S02]  /*2540*/  FENCE.VIEW.ASYNC.T ;  /* 0x00000000000073c6 */ /* 0x000e640000000200 */
[----:B-1----:R-:W-:Y:S01]  /*2550*/  VOTEU.ALL UP1, P1 ;  /* 0x0000000000ff7886 */ /* 0x002fe20000820000 */
[----:B------:R-:W-:Y:S01]  /*2560*/  VOTEU.ALL UP2, P1 ;  /* 0x0000000000ff7886 */ /* 0x000fe20000840000 */
[----:B------:R-:W-:Y:S01]  /*2570*/  IMAD R203, R74, 0x2, R201 ;  /* 0x000000024acb7824 */ /* 0x000fe200078e02c9 */
[----:B------:R-:W-:Y:S01]  /*2580*/  ISETP.LT.AND P2, PT, R229, R14, P0 ;  /* 0x0000000ee500720c */ /* 0x000fe20000741270 */
[----:B------:R-:W-:Y:S01]  /*2590*/  IMAD.SHL.U32 R186, R6, 0x2, RZ ;  /* 0x0000000206ba7824 */ /* 0x000fe200078e00ff */
[----:B------:R-:W-:-:S04]  /*25a0*/  @!UP1 UIADD3 UR4, UPT, UPT, -UR6, 0x100000, URZ ;  /* 0x0010000006049890 */ /* 0x000fc8000fffe1ff */
[----:B------:R-:W-:Y:S02]  /*25b0*/  @!UP1 USHF.L.U32 UR5, UR4, 0xb, URZ ;  /* 0x0000000b04059899 */ /* 0x000fe400080006ff */
[----:B------:R-:W-:Y:S01]  /*25c0*/  @!UP1 USHF.L.U32 UR4, UR4, 0x1, URZ ;  /* 0x0000000104049899 */ /* 0x000fe200080006ff */
[----:B------:R-:W-:Y:S01]  /*25d0*/  BAR.SYNC.DEFER_BLOCKING 0x0 ;  /* 0x0000000000007b1d */ /* 0x000fe20000010000 */
[----:B------:R-:W-:Y:S01]  /*25e0*/  IMAD R9, R74, 0x2, R203 ;  /* 0x000000024a097824 */ /* 0x000fe200078e02cb */
[----:B------:R-:W-:Y:S02]  /*25f0*/  ISETP.LT.AND P4, PT, R227, R14, P0 ;  /* 0x0000000ee300720c */ /* 0x000fe40000781270 */
[----:B------:R-:W-:Y:S01]  /*2600*/  IADD3 R86, P5, PT, R186, UR12, RZ ;  /* 0x0000000cba567c10 */ /* 0x000fe2000ffbe0ff */
[----:B------:R-:W-:-:S03]  /*2610*/  IMAD R11, R74, 0x2, R9 ;  /* 0x000000024a0b7824 */ /* 0x000fc600078e0209 */
[----:B------:R-:W-:Y:S01]  /*2620*/  LEA.HI.X.SX32 R24, R6, UR13, 0x1, P5 ;  /* 0x0000000d06187c11 */ /* 0x000fe2000a8f0eff */
[----:B------:R-:W-:Y:S01]  /*2630*/  IMAD R25, R74, 0x2, R11 ;  /* 0x000000024a197824 */ /* 0x000fe200078e020b */
[----:B------:R-:W-:-:S03]  /*2640*/  LEA R12, P5, R189, R86, 0x1 ;  /* 0x00000056bd0c7211 */ /* 0x000fc600078a08ff */
[C---:B------:R-:W-:Y:S01]  /*2650*/  IMAD R27, R74.reuse, 0x2, R25 ;  /* 0x000000024a1b7824 */ /* 0x040fe200078e0219 */
[----:B------:R-:W-:Y:S01]  /*2660*/  LEA.HI.X.SX32 R13, R189, R24, 0x1, P5 ;  /* 0x00000018bd0d7211 */ /* 0x000fe200028f0eff */
[----:B------:R-:W1:Y:S02]  /*2670*/  FENCE.VIEW.ASYNC.S ;  /* 0x00000000000073c6 */ /* 0x000e640000000000 */
[----:B-1----:R1:W2:Y:S02]  /*2680*/  @!UP2 SYNCS.EXCH.64 URZ, [UR11], UR4 ;  /* 0x000000040bffa5b2 */ /* 0x0022a40008000100 */
[----:B--2---:R-:W-:Y:S01]  /*2690*/  BAR.SYNC.DEFER_BLOCKING 0x0 ;  /* 0x0000000000007b1d */ /* 0x004fe20000010000 */
[----:B------:R-:W-:-:S04]  /*26a0*/  IMAD R15, R74, 0x2, R27 ;  /* 0x000000024a0f7824 */ /* 0x000fc800078e021b */
[----:B------:R-:W-:Y:S01]  /*26b0*/  IMAD R29, R74, 0x2, R15 ;  /* 0x000000024a1d7824 */ /* 0x000fe200078e020f */
[----:B------:R-:W-:-:S03]  /*26c0*/  PRMT R167, RZ, 0x7610, R167 ;  /* 0x00007610ffa77816 */ /* 0x000fc600000000a7 */
[C---:B------:R-:W-:Y:S01]  /*26d0*/  IMAD R31, R74.reuse, 0x2, R29 ;  /* 0x000000024a1f7824 */ /* 0x040fe200078e021d */
[----:B0-----:R-:W-:Y:S01]  /*26e0*/  LOP3.LUT R7, R5, 0x1a, RZ, 0xfc, !PT ;  /* 0x0000001a05077812 */ /* 0x001fe200078efcff */
[----:B-1----:R-:W0:Y:S02]  /*26f0*/  LDCU UR4, c[0x0][0x3b0] ;  /* 0x00007600ff0477ac */ /* 0x002e240008000800 */
[----:B------:R-:W-:Y:S01]  /*2700*/  IMAD R85, R74, 0x2, R31 ;  /* 0x000000024a557824 */ /* 0x000fe200078e021f */
[----:B------:R1:W2:Y:S01]  /*2710*/  @P2 LDG.E.U16 R169, desc[UR20][R12.64] ;  /* 0x000000140ca92981 */ /* 0x0002a2000c1e1500 */
[----:B------:R-:W-:Y:S02]  /*2720*/  LEA R16, P2, R191, R86, 0x1 ;  /* 0x00000056bf107211 */ /* 0x000fe400078408ff */
[----:B------:R-:W-:Y:S02]  /*2730*/  LOP3.LUT R225, R5, 0x10, RZ, 0xfc, !PT ;  /* 0x0000001005e17812 */ /* 0x000fe400078efcff */
[----:B------:R-:W-:-:S02]  /*2740*/  LEA.HI.X.SX32 R17, R191, R24, 0x1, P2 ;  /* 0x00000018bf117211 */ /* 0x000fc400010f0eff */
[----:B------:R-:W-:Y:S01]  /*2750*/  ISETP.LT.AND P2, PT, R7, R14, P0 ;  /* 0x0000000e0700720c */ /* 0x000fe20000741270 */
[C---:B------:R-:W-:Y:S01]  /*2760*/  IMAD R7, R74.reuse, 0x2, R85 ;  /* 0x000000024a077824 */ /* 0x040fe200078e0255 */
[----:B------:R-:W-:Y:S01]  /*2770*/  PRMT R173, RZ, 0x7610, R173 ;  /* 0x00007610ffad7816 */ /* 0x000fe200000000ad */
[----:B------:R3:W4:Y:S01]  /*2780*/  @P4 LDG.E.U16 R167, desc[UR20][R16.64] ;  /* 0x0000001410a74981 */ /* 0x000722000c1e1500 */
[----:B------:R-:W-:Y:S01]  /*2790*/  LEA R18, P4, R9, R86, 0x1 ;  /* 0x0000005609127211 */ /* 0x000fe200078808ff */
[C---:B------:R-:W-:Y:S01]  /*27a0*/  IMAD R33, R74.reuse, 0x2, R7 ;  /* 0x000000024a217824 */ /* 0x040fe200078e0207 */
[----:B------:R-:W-:Y:S02]  /*27b0*/  ISETP.LT.AND P5, PT, R225, R14, P0 ;  /* 0x0000000ee100720c */ /* 0x000fe400007a1270 */
[----:B------:R-:W-:Y:S01]  /*27c0*/  LEA.HI.X.SX32 R19, R9, R24, 0x1, P4 ;  /* 0x0000001809137211 */ /* 0x000fe200020f0eff */
[----:B------:R-:W-:Y:S01]  /*27d0*/  IMAD R87, R74, 0x2, R33 ;  /* 0x000000024a577824 */ /* 0x000fe200078e0221 */
[----:B-1----:R-:W-:-:S03]  /*27e0*/  LEA R12, P6, R197, R86, 0x1 ;  /* 0x00000056c50c7211 */ /* 0x002fc600078c08ff */
[----:B------:R-:W5:Y:S01]  /*27f0*/  @P3 LDG.E.U16 R173, desc[UR20][R18.64] ;  /* 0x0000001412ad3981 */ /* 0x000f62000c1e1500 */
[----:B---3--:R-:W-:Y:S01]  /*2800*/  LEA R16, P3, R11, R86, 0x1 ;  /* 0x000000560b107211 */ /* 0x008fe200078608ff */
[C---:B------:R-:W-:Y:S01]  /*2810*/  IMAD R119, R74.reuse, 0x2, R87 ;  /* 0x000000024a777824 */ /* 0x040fe200078e0257 */
[----:B------:R-:W-:Y:S02]  /*2820*/  PRMT R171, RZ, 0x7610, R171 ;  /* 0x00007610ffab7816 */ /* 0x000fe400000000ab */
[----:B------:R-:W-:Y:S01]  /*2830*/  PRMT R165, RZ, 0x7610, R165 ;  /* 0x00007610ffa57816 */ /* 0x000fe200000000a5 */
[C---:B------:R-:W-:Y:S01]  /*2840*/  IMAD R9, R74.reuse, 0x2, R119 ;  /* 0x000000024a097824 */ /* 0x040fe200078e0277 */
[-C--:B------:R-:W-:Y:S02]  /*2850*/  LEA.HI.X.SX32 R13, R197, R24.reuse, 0x1, P6 ;  /* 0x00000018c50d7211 */ /* 0x080fe400030f0eff */
[C---:B------:R-:W-:Y:S02]  /*2860*/  LOP3.LUT R223, R5.reuse, 0x20, RZ, 0xfc, !PT ;  /* 0x0000002005df7812 */ /* 0x040fe400078efcff */
[----:B------:R-:W-:Y:S01]  /*2870*/  LOP3.LUT R221, R5, 0x28, RZ, 0xfc, !PT ;  /* 0x0000002805dd7812 */ /* 0x000fe200078efcff */
[----:B------:R1:W3:Y:S01]  /*2880*/  @P5 LDG.E.U16 R171, desc[UR20][R12.64] ;  /* 0x000000140cab5981 */ /* 0x0002e2000c1e1500 */
[----:B------:R-:W-:Y:S01]  /*2890*/  LEA.HI.X.SX32 R17, R11, R24, 0x1, P3 ;  /* 0x000000180b117211 */ /* 0x000fe200018f0eff */
[----:B------:R-:W-:Y:S01]  /*28a0*/  IMAD R35, R74, 0x2, R9 ;  /* 0x000000024a237824 */ /* 0x000fe200078e0209 */
[----:B------:R-:W-:-:S02]  /*28b0*/  ISETP.LT.AND P4, PT, R223, R14, P0 ;  /* 0x0000000edf00720c */ /* 0x000fc40000781270 */
[----:B------:R-:W-:Y:S01]  /*28c0*/  ISETP.LT.AND P3, PT, R221, R14, P0 ;  /* 0x0000000edd00720c */ /* 0x000fe20000761270 */
[----:B------:R-:W2:Y:S01]  /*28d0*/  @P2 LDG.E.U16 R165, desc[UR20][R16.64] ;  /* 0x0000001410a52981 */ /* 0x000ea2000c1e1500 */
[-C--:B------:R-:W-:Y:S02]  /*28e0*/  LEA R20, P5, R15, R86.reuse, 0x1 ;  /* 0x000000560f147211 */ /* 0x080fe400078a08ff */
[----:B-1----:R-:W-:Y:S01]  /*28f0*/  LEA R12, P2, R7, R86, 0x1 ;  /* 0x00000056070c7211 */ /* 0x002fe200078408ff */
[----:B------:R-:W-:Y:S01]  /*2900*/  IMAD R121, R74, 0x2, R35 ;  /* 0x000000024a797824 */ /* 0x000fe200078e0223 */
[----:B------:R-:W-:Y:S02]  /*2910*/  LOP3.LUT R219, R5, 0x30, RZ, 0xfc, !PT ;  /* 0x0000003005db7812 */ /* 0x000fe400078efcff */
[----:B------:R-:W-:Y:S02]  /*2920*/  LEA.HI.X.SX32 R13, R7, R24, 0x1, P2 ;  /* 0x00000018070d7211 */ /* 0x000fe400010f0eff */
[----:B------:R-:W-:-:S02]  /*2930*/  PRMT R175, RZ, 0x7610, R175 ;  /* 0x00007610ffaf7816 */ /* 0x000fc400000000af */
[----:B------:R-:W-:Y:S01]  /*2940*/  PRMT R7, RZ, 0x7610, R7 ;  /* 0x00007610ff077816 */ /* 0x000fe20000000007 */
[C---:B------:R-:W-:Y:S01]  /*2950*/  IMAD R123, R74.reuse, 0x2, R121 ;  /* 0x000000024a7b7824 */ /* 0x040fe200078e0279 */
[----:B------:R-:W-:Y:S02]  /*2960*/  LEA.HI.X.SX32 R21, R15, R24, 0x1, P5 ;  /* 0x000000180f157211 */ /* 0x000fe400028f0eff */
[----:B------:R-:W-:Y:S02]  /*2970*/  LOP3.LUT R217, R5, 0x38, RZ, 0xfc, !PT ;  /* 0x0000003805d97812 */ /* 0x000fe400078efcff */
[-C--:B------:R-:W-:Y:S01]  /*2980*/  ISETP.LT.AND P2, PT, R219, R14.reuse, P0 ;  /* 0x0000000edb00720c */ /* 0x080fe20000741270 */
[----:B------:R1:W2:Y:S01]  /*2990*/  @P4 LDG.E.U16 R175, desc[UR20][R20.64] ;  /* 0x0000001414af4981 */ /* 0x0002a2000c1e1500 */
[----:B------:R-:W-:Y:S01]  /*29a0*/  IMAD R67, R74, 0x2, R123 ;  /* 0x000000024a437824 */ /* 0x000fe200078e027b */
[----:B------:R-:W-:Y:S02]  /*29b0*/  ISETP.LT.AND P4, PT, R217, R14, P0 ;  /* 0x0000000ed900720c */ /* 0x000fe40000781270 */
[----:B------:R0:W2:Y:S01]  /*29c0*/  @P3 LDG.E.U16 R7, desc[UR20][R12.64] ;  /* 0x000000140c073981 */ /* 0x0000a2000c1e1500 */
[----:B------:R-:W-:-:S02]  /*29d0*/  LOP3.LUT R215, R5, 0x22, RZ, 0xfc, !PT ;  /* 0x0000002205d77812 */ /* 0x000fc400078efcff */
[----:B------:R-:W-:Y:S02]  /*29e0*/  PRMT R11, RZ, 0x7610, R11 ;  /* 0x00007610ff0b7816 */ /* 0x000fe4000000000b */
[-C--:B-1----:R-:W-:Y:S02]  /*29f0*/  LEA R20, P3, R9, R86.reuse, 0x1 ;  /* 0x0000005609147211 */ /* 0x082fe400078608ff */
[----:B------:R-:W-:Y:S02]  /*2a00*/  LEA R22, P5, R67, R86, 0x1 ;  /* 0x0000005643167211 */ /* 0x000fe400078a08ff */
[----:B------:R-:W-:Y:S02]  /*2a10*/  LEA.HI.X.SX32 R21, R9, R24, 0x1, P3 ;  /* 0x0000001809157211 */ /* 0x000fe400018f0eff */
[----:B------:R-:W-:Y:S02]  /*2a20*/  LOP3.LUT R213, R5, 0x12, RZ, 0xfc, !PT ;  /* 0x0000001205d57812 */ /* 0x000fe400078efcff */
[----:B------:R-:W-:Y:S01]  /*2a30*/  ISETP.LT.AND P3, PT, R215, R14, P0 ;  /* 0x0000000ed700720c */ /* 0x000fe20000761270 */
[----:B------:R-:W2:Y:S01]  /*2a40*/  @P2 LDG.E.U16 R11, desc[UR20][R20.64] ;  /* 0x00000014140b2981 */ /* 0x000ea2000c1e1500 */
[----:B------:R-:W-:-:S02]  /*2a50*/  PRMT R9, RZ, 0x7610, R9 ;  /* 0x00007610ff097816 */ /* 0x000fc40000000009 */
[----:B------:R-:W-:Y:S02]  /*2a60*/  LEA.HI.X.SX32 R23, R67, R24, 0x1, P5 ;  /* 0x0000001843177211 */ /* 0x000fe400028f0eff */
[----:B------:R-:W-:Y:S02]  /*2a70*/  ISETP.LT.AND P2, PT, R213, R14, P0 ;  /* 0x0000000ed500720c */ /* 0x000fe40000741270 */
[-C--:B------:R-:W-:Y:S01]  /*2a80*/  LEA R18, P5, R29, R86.reuse, 0x1 ;  /* 0x000000561d127211 */ /* 0x080fe200078a08ff */
[----:B------:R1:W2:Y:S01]  /*2a90*/  @P4 LDG.E.U16 R9, desc[UR20][R22.64] ;  /* 0x0000001416094981 */ /* 0x0002a2000c1e1500 */
[----:B------:R-:W-:Y:S02]  /*2aa0*/  PRMT R155, RZ, 0x7610, R155 ;  /* 0x00007610ff9b7816 */ /* 0x000fe4000000009b */
[----:B------:R-:W-:Y:S02]  /*2ab0*/  LEA R16, P4, R199, R86, 0x1 ;  /* 0x00000056c7107211 */ /* 0x000fe400078808ff */
[----:B------:R-:W-:-:S02]  /*2ac0*/  LEA.HI.X.SX32 R19, R29, R24, 0x1, P5 ;  /* 0x000000181d137211 */ /* 0x000fc400028f0eff */
[----:B------:R-:W-:Y:S02]  /*2ad0*/  LOP3.LUT R211, R5, 0x2a, RZ, 0xfc, !PT ;  /* 0x0000002a05d37812 */ /* 0x000fe400078efcff */
[----:B------:R-:W-:Y:S01]  /*2ae0*/  PRMT R157, RZ, 0x7610, R157 ;  /* 0x00007610ff9d7816 */ /* 0x000fe2000000009d */
[----:B------:R1:W2:Y:S01]  /*2af0*/  @P3 LDG.E.U16 R155, desc[UR20][R18.64] ;  /* 0x00000014129b3981 */ /* 0x0002a2000c1e1500 */
[----:B------:R-:W-:Y:S02]  /*2b00*/  LEA.HI.X.SX32 R17, R199, R24, 0x1, P4 ;  /* 0x00000018c7117211 */ /* 0x000fe400020f0eff */
[----:B------:R-:W-:-:S03]  /*2b10*/  ISETP.LT.AND P3, PT, R211, R14, P0 ;  /* 0x0000000ed300720c */ /* 0x000fc60000761270 */
[----:B------:R1:W2:Y:S01]  /*2b20*/  @P2 LDG.E.U16 R157, desc[UR20][R16.64] ;  /* 0x00000014109d2981 */ /* 0x0002a2000c1e1500 */
[----:B0-----:R-:W-:Y:S02]  /*2b30*/  LEA R12, P2, R33, R86, 0x1 ;  /* 0x00000056210c7211 */ /* 0x001fe400078408ff */
[----:B------:R-:W-:Y:S02]  /*2b40*/  LOP3.LUT R207, R5, 0x3a, RZ, 0xfc, !PT ;  /* 0x0000003a05cf7812 */ /* 0x000fe400078efcff */
[----:B------:R-:W-:Y:S01]  /*2b50*/  PRMT R159, RZ, 0x7610, R159 ;  /* 0x00007610ff9f7816 */ /* 0x000fe2000000009f */
[----:B-1----:R-:W-:Y:S01]  /*2b60*/  IMAD R23, R74, 0x2, R67 ;  /* 0x000000024a177824 */ /* 0x002fe200078e0243 */
[----:B------:R-:W-:Y:S02]  /*2b70*/  LEA.HI.X.SX32 R13, R33, R24, 0x1, P2 ;  /* 0x00000018210d7211 */ /* 0x000fe400010f0eff */
[----:B------:R-:W-:Y:S02]  /*2b80*/  ISETP.LT.AND P5, PT, R207, R14, P0 ;  /* 0x0000000ecf00720c */ /* 0x000fe400007a1270 */
[----:B------:R-:W-:Y:S01]  /*2b90*/  LOP3.LUT R209, R5, 0x32, RZ, 0xfc, !PT ;  /* 0x0000003205d17812 */ /* 0x000fe200078efcff */
[----:B------:R0:W2:Y:S01]  /*2ba0*/  @P3 LDG.E.U16 R159, desc[UR20][R12.64] ;  /* 0x000000140c9f3981 */ /* 0x0000a2000c1e1500 */
[----:B------:R-:W-:-:S02]  /*2bb0*/  LEA R20, P3, R23, R86, 0x1 ;  /* 0x0000005617147211 */ /* 0x000fc400078608ff */
[----:B------:R-:W-:Y:S02]  /*2bc0*/  ISETP.LT.AND P6, PT, R209, R14, P0 ;  /* 0x0000000ed100720c */ /* 0x000fe400007c1270 */
[----:B------:R-:W-:Y:S02]  /*2bd0*/  LOP3.LUT R15, R5, 0x1c, RZ, 0xfc, !PT ;  /* 0x0000001c050f7812 */ /* 0x000fe400078efcff */
[----:B------:R-:W-:Y:S02]  /*2be0*/  PRMT R161, RZ, 0x7610, R161 ;  /* 0x00007610ffa17816 */ /* 0x000fe400000000a1 */
[----:B------:R-:W-:Y:S02]  /*2bf0*/  LEA.HI.X.SX32 R21, R23, R24, 0x1, P3 ;  /* 0x0000001817157211 */ /* 0x000fe400018f0eff */
[----:B------:R-:W-:Y:S02]  /*2c00*/  LEA R18, P4, R35, R86, 0x1 ;  /* 0x0000005623127211 */ /* 0x000fe400078808ff */
[----:B------:R-:W-:Y:S01]  /*2c10*/  ISETP.LT.AND P2, PT, R15, R14, P0 ;  /* 0x0000000e0f00720c */ /* 0x000fe20000741270 */
[----:B------:R-:W2:Y:S01]  /*2c20*/  @P5 LDG.E.U16 R161, desc[UR20][R20.64] ;  /* 0x0000001414a15981 */ /* 0x000ea2000c1e1500 */
[----:B------:R-:W-:-:S02]  /*2c30*/  LOP3.LUT R205, R5, 0xc, RZ, 0xfc, !PT ;  /* 0x0000000c05cd7812 */ /* 0x000fc400078efcff */
[----:B------:R-:W-:Y:S02]  /*2c40*/  LEA R16, P3, R25, R86, 0x1 ;  /* 0x0000005619107211 */ /* 0x000fe400078608ff */
[----:B------:R-:W-:Y:S02]  /*2c50*/  LOP3.LUT R73, R5, 0x14, RZ, 0xfc, !PT ;  /* 0x0000001405497812 */ /* 0x000fe400078efcff */
[----:B------:R-:W-:Y:S02]  /*2c60*/  PRMT R153, RZ, 0x7610, R153 ;  /* 0x00007610ff997816 */ /* 0x000fe40000000099 */
[----:B------:R-:W-:Y:S02]  /*2c70*/  LEA.HI.X.SX32 R19, R35, R24, 0x1, P4 ;  /* 0x0000001823137211 */ /* 0x000fe400020f0eff */
[----:B------:R-:W-:Y:S02]  /*2c80*/  ISETP.LT.AND P4, PT, R205, R14, P0 ;  /* 0x0000000ecd00720c */ /* 0x000fe40000781270 */
[----:B0-----:R-:W-:Y:S01]  /*2c90*/  LEA R12, P5, R193, R86, 0x1 ;  /* 0x00000056c10c7211 */ /* 0x001fe200078a08ff */
[----:B------:R0:W2:Y:S01]  /*2ca0*/  @P6 LDG.E.U16 R153, desc[UR20][R18.64] ;  /* 0x0000001412996981 */ /* 0x0000a2000c1e1500 */
[----:B------:R-:W-:-:S02]  /*2cb0*/  LEA.HI.X.SX32 R17, R25, R24, 0x1, P3 ;  /* 0x0000001819117211 */ /* 0x000fc400018f0eff */
[----:B------:R-:W-:Y:S02]  /*2cc0*/  ISETP.LT.AND P3, PT, R73, R14, P0 ;  /* 0x0000000e4900720c */ /* 0x000fe40000761270 */
[----:B------:R-:W-:Y:S02]  /*2cd0*/  PRMT R151, RZ, 0x7610, R151 ;  /* 0x00007610ff977816 */ /* 0x000fe40000000097 */
[----:B------:R-:W-:Y:S02]  /*2ce0*/  LEA.HI.X.SX32 R13, R193, R24, 0x1, P5 ;  /* 0x00000018c10d7211 */ /* 0x000fe400028f0eff */
[----:B------:R-:W-:Y:S02]  /*2cf0*/  LOP3.LUT R71, R5, 0x24, RZ, 0xfc, !PT ;  /* 0x0000002405477812 */ /* 0x000fe400078efcff */
[----:B0-----:R-:W-:Y:S01]  /*2d00*/  LEA R18, P5, R201, R86, 0x1 ;  /* 0x00000056c9127211 */ /* 0x001fe200078a08ff */
[----:B------:R-:W2:Y:S01]  /*2d10*/  @P2 LDG.E.U16 R151, desc[UR20][R16.64] ;  /* 0x0000001410972981 */ /* 0x000ea2000c1e1500 */
[----:B------:R-:W-:-:S02]  /*2d20*/  PRMT R163, RZ, 0x7610, R163 ;  /* 0x00007610ffa37816 */ /* 0x000fc400000000a3 */
[----:B------:R-:W-:Y:S02]  /*2d30*/  PRMT R149, RZ, 0x7610, R149 ;  /* 0x00007610ff957816 */ /* 0x000fe40000000095 */
[----:B------:R-:W-:Y:S02]  /*2d40*/  LEA.HI.X.SX32 R19, R201, R24, 0x1, P5 ;  /* 0x00000018c9137211 */ /* 0x000fe400028f0eff */
[----:B------:R-:W-:Y:S01]  /*2d50*/  ISETP.LT.AND P2, PT, R71, R14, P0 ;  /* 0x0000000e4700720c */ /* 0x000fe20000741270 */
[----:B------:R0:W2:Y:S01]  /*2d60*/  @P4 LDG.E.U16 R163, desc[UR20][R12.64] ;  /* 0x000000140ca34981 */ /* 0x0000a2000c1e1500 */
[----:B------:R-:W-:Y:S02]  /*2d70*/  LOP3.LUT R69, R5, 0x2c, RZ, 0xfc, !PT ;  /* 0x0000002c05457812 */ /* 0x000fe400078efcff */
[----:B------:R-:W-:Y:S01]  /*2d80*/  LEA R20, P4, R31, R86, 0x1 ;  /* 0x000000561f147211 */ /* 0x000fe200078808ff */
[----:B------:R-:W2:Y:S01]  /*2d90*/  @P3 LDG.E.U16 R149, desc[UR20][R18.64] ;  /* 0x0000001412953981 */ /* 0x000ea2000c1e1500 */
[----:B------:R-:W-:-:S02]  /*2da0*/  ISETP.LT.AND P3, PT, R69, R14, P0 ;  /* 0x0000000e4500720c */ /* 0x000fc40000761270 */
[----:B------:R-:W-:Y:S02]  /*2db0*/  PRMT R244, RZ, 0x7610, R244 ;  /* 0x00007610fff47816 */ /* 0x000fe400000000f4 */
[----:B------:R-:W-:Y:S02]  /*2dc0*/  LEA.HI.X.SX32 R21, R31, R24, 0x1, P4 ;  /* 0x000000181f157211 */ /* 0x000fe400020f0eff */
[----:B0-----:R-:W-:Y:S02]  /*2dd0*/  LEA R12, P4, R87, R86, 0x1 ;  /* 0x00000056570c7211 */ /* 0x001fe400078808ff */
[C---:B------:R-:W-:Y:S01]  /*2de0*/  LOP3.LUT R67, R5.reuse, 0x34, RZ, 0xfc, !PT ;  /* 0x0000003405437812 */ /* 0x040fe200078efcff */
[----:B------:R0:W2:Y:S01]  /*2df0*/  @P2 LDG.E.U16 R244, desc[UR20][R20.64] ;  /* 0x0000001414f42981 */ /* 0x0000a2000c1e1500 */
[----:B------:R-:W-:Y:S02]  /*2e00*/  LOP3.LUT R35, R5, 0x3c, RZ, 0xfc, !PT ;  /* 0x0000003c05237812 */ /* 0x000fe400078efcff */
[----:B------:R-:W-:Y:S01]  /*2e10*/  PRMT R242, RZ, 0x7610, R242 ;  /* 0x00007610fff27816 */ /* 0x000fe200000000f2 */
[----:B------:R-:W-:Y:S01]  /*2e20*/  IMAD R15, R74, 0x2, R23 ;  /* 0x000000024a0f7824 */ /* 0x000fe200078e0217 */
[----:B------:R-:W-:-:S02]  /*2e30*/  LEA.HI.X.SX32 R13, R87, R24, 0x1, P4 ;  /* 0x00000018570d7211 */ /* 0x000fc400020f0eff */
[-C--:B------:R-:W-:Y:S02]  /*2e40*/  ISETP.LT.AND P2, PT, R67, R14.reuse, P0 ;  /* 0x0000000e4300720c */ /* 0x080fe40000741270 */
[----:B------:R-:W-:Y:S01]  /*2e50*/  ISETP.LT.AND P4, PT, R35, R14, P0 ;  /* 0x0000000e2300720c */ /* 0x000fe20000781270 */
[----:B------:R1:W2:Y:S01]  /*2e60*/  @P3 LDG.E.U16 R242, desc[UR20][R12.64] ;  /* 0x000000140cf23981 */ /* 0x0002a2000c1e1500 */
[-C--:B------:R-:W-:Y:S02]  /*2e70*/  LEA R16, P5, R121, R86.reuse, 0x1 ;  /* 0x0000005679107211 */ /* 0x080fe400078a08ff */
[----:B0-----:R-:W-:Y:S02]  /*2e80*/  LEA R20, P3, R15, R86, 0x1 ;  /* 0x000000560f147211 */ /* 0x001fe400078608ff */
[----:B------:R-:W-:Y:S02]  /*2e90*/  PRMT R240, RZ, 0x7610, R240 ;  /* 0x00007610fff07816 */ /* 0x000fe400000000f0 */
[----:B------:R-:W-:-:S02]  /*2ea0*/  LOP3.LUT R29, R5, 0x1e, RZ, 0xfc, !PT ;  /* 0x0000001e051d7812 */ /* 0x000fc400078efcff */
[-C--:B------:R-:W-:Y:S02]  /*2eb0*/  LEA.HI.X.SX32 R17, R121, R24.reuse, 0x1, P5 ;  /* 0x0000001879117211 */ /* 0x080fe400028f0eff */
[----:B------:R-:W-:Y:S02]  /*2ec0*/  PRMT R238, RZ, 0x7610, R238 ;  /* 0x00007610ffee7816 */ /* 0x000fe400000000ee */
[----:B------:R-:W-:Y:S01]  /*2ed0*/  LEA.HI.X.SX32 R21, R15, R24, 0x1, P3 ;  /* 0x000000180f157211 */ /* 0x000fe200018f0eff */
[----:B------:R0:W2:Y:S01]  /*2ee0*/  @P2 LDG.E.U16 R240, desc[UR20][R16.64] ;  /* 0x0000001410f02981 */ /* 0x0000a2000c1e1500 */
[----:B------:R-:W-:Y:S02]  /*2ef0*/  LOP3.LUT R33, R5, 0xe, RZ, 0xfc, !PT ;  /* 0x0000000e05217812 */ /* 0x000fe400078efcff */
[----:B-1----:R-:W-:Y:S01]  /*2f00*/  LEA R12, P6, R195, R86, 0x1 ;  /* 0x00000056c30c7211 */ /* 0x002fe200078c08ff */
[----:B------:R-:W2:Y:S01]  /*2f10*/  @P4 LDG.E.U16 R238, desc[UR20][R20.64] ;  /* 0x0000001414ee4981 */ /* 0x000ea2000c1e1500 */
[----:B------:R-:W-:-:S02]  /*2f20*/  LOP3.LUT R31, R5, 0x16, RZ, 0xfc, !PT ;  /* 0x00000016051f7812 */ /* 0x000fc400078efcff */
[-C--:B------:R-:W-:Y:S02]  /*2f30*/  ISETP.LT.AND P3, PT, R29, R14.reuse, P0 ;  /* 0x0000000e1d00720c */ /* 0x080fe40000761270 */
[----:B------:R-:W-:Y:S02]  /*2f40*/  ISETP.LT.AND P2, PT, R33, R14, P0 ;  /* 0x0000000e2100720c */ /* 0x000fe40000741270 */
[----:B------:R-:W-:Y:S02]  /*2f50*/  LEA.HI.X.SX32 R13, R195, R24, 0x1, P6 ;  /* 0x00000018c30d7211 */ /* 0x000fe400030f0eff */
[----:B------:R-:W-:Y:S02]  /*2f60*/  ISETP.LT.AND P4, PT, R31, R14, P0 ;  /* 0x0000000e1f00720c */ /* 0x000fe40000781270 */
[----:B------:R-:W-:Y:S02]  /*2f70*/  LEA R18, P6, R27, R86, 0x1 ;  /* 0x000000561b127211 */ /* 0x000fe400078c08ff */
[----:B------:R-:W-:-:S02]  /*2f80*/  PRMT R232, RZ, 0x7610, R232 ;  /* 0x00007610ffe87816 */ /* 0x000fc400000000e8 */
[----:B0-----:R-:W-:Y:S02]  /*2f90*/  LEA R16, P5, R203, R86, 0x1 ;  /* 0x00000056cb107211 */ /* 0x001fe400078a08ff */
[-C--:B------:R-:W-:Y:S02]  /*2fa0*/  LEA.HI.X.SX32 R19, R27, R24.reuse, 0x1, P6 ;  /* 0x000000181b137211 */ /* 0x080fe400030f0eff */
[----:B------:R-:W-:Y:S02]  /*2fb0*/  PRMT R216, RZ, 0x7610, R216 ;  /* 0x00007610ffd87816 */ /* 0x000fe400000000d8 */
[----:B------:R-:W-:Y:S01]  /*2fc0*/  LOP3.LUT R27, R5, 0x26, RZ, 0xfc, !PT ;  /* 0x00000026051b7812 */ /* 0x000fe200078efcff */
[----:B------:R-:W2:Y:S01]  /*2fd0*/  @P3 LDG.E.U16 R232, desc[UR20][R18.64] ;  /* 0x0000001412e83981 */ /* 0x000ea2000c1e1500 */
[----:B------:R-:W-:Y:S02]  /*2fe0*/  PRMT R234, RZ, 0x7610, R234 ;  /* 0x00007610ffea7816 */ /* 0x000fe400000000ea */
[----:B------:R-:W-:Y:S01]  /*2ff0*/  LEA.HI.X.SX32 R17, R203, R24, 0x1, P5 ;  /* 0x00000018cb117211 */ /* 0x000fe200028f0eff */
[----:B------:R0:W2:Y:S01]  /*3000*/  @P2 LDG.E.U16 R216, desc[UR20][R12.64] ;  /* 0x000000140cd82981 */ /* 0x0000a2000c1e1500 */
[----:B------:R-:W-:-:S02]  /*3010*/  LOP3.LUT R25, R5, 0x2e, RZ, 0xfc, !PT ;  /* 0x0000002e05197812 */ /* 0x000fc400078efcff */
[----:B------:R-:W-:Y:S01]  /*3020*/  LEA R78, P5, R79, R86, 0x1 ;  /* 0x000000564f4e7211 */ /* 0x000fe200078a08ff */
[----:B------:R1:W2:Y:S01]  /*3030*/  @P4 LDG.E.U16 R234, desc[UR20][R16.64] ;  /* 0x0000001410ea4981 */ /* 0x0002a2000c1e1500 */
[-C--:B------:R-:W-:Y:S02]  /*3040*/  ISETP.LT.AND P3, PT, R27, R14.reuse, P0 ;  /* 0x0000000e1b00720c */ /* 0x080fe40000761270 */
[----:B------:R-:W-:Y:S02]  /*3050*/  ISETP.LT.AND P2, PT, R25, R14, P0 ;  /* 0x0000000e1900720c */ /* 0x000fe40000741270 */
[----:B------:R-:W-:Y:S02]  /*3060*/  LEA.HI.X.SX32 R79, R79, R24, 0x1, P5 ;  /* 0x000000184f4f7211 */ /* 0x000fe400028f0eff */
[-C--:B0-----:R-:W-:Y:S02]  /*3070*/  LEA R12, P6, R119, R86.reuse, 0x1 ;  /* 0x00000056770c7211 */ /* 0x081fe400078c08ff */
[----:B-1----:R-:W-:-:S02]  /*3080*/  LEA R16, P5, R85, R86, 0x1 ;  /* 0x0000005655107211 */ /* 0x002fc400078a08ff */
[----:B------:R-:W-:Y:S02]  /*3090*/  PRMT R230, RZ, 0x7610, R230 ;  /* 0x00007610ffe67816 */ /* 0x000fe400000000e6 */
[-C--:B------:R-:W-:Y:S02]  /*30a0*/  LEA.HI.X.SX32 R17, R85, R24.reuse, 0x1, P5 ;  /* 0x0000001855117211 */ /* 0x080fe400028f0eff */
[----:B------:R-:W-:Y:S02]  /*30b0*/  PRMT R228, RZ, 0x7610, R228 ;  /* 0x00007610ffe47816 */ /* 0x000fe400000000e4 */
[----:B------:R-:W-:Y:S01]  /*30c0*/  LEA.HI.X.SX32 R13, R119, R24, 0x1, P6 ;  /* 0x00000018770d7211 */ /* 0x000fe200030f0eff */
[----:B------:R0:W2:Y:S01]  /*30d0*/  @P3 LDG.E.U16 R230, desc[UR20][R16.64] ;  /* 0x0000001410e63981 */ /* 0x0000a2000c1e1500 */
[----:B------:R-:W-:-:S03]  /*30e0*/  LEA R76, P4, R77, R86, 0x1 ;  /* 0x000000564d4c7211 */ /* 0x000fc600078808ff */
[----:B------:R-:W2:Y:S01]  /*30f0*/  @P2 LDG.E.U16 R228, desc[UR20][R12.64] ;  /* 0x000000140ce42981 */ /* 0x000ea2000c1e1500 */
[C---:B------:R-:W-:Y:S02]  /*3100*/  ISETP.LT.AND P2, PT, R5.reuse, R14, P0 ;  /* 0x0000000e0500720c */ /* 0x040fe40000741270 */
[----:B0-----:R-:W-:Y:S02]  /*3110*/  LOP3.LUT R17, R5, 0x2, RZ, 0xfc, !PT ;  /* 0x0000000205117812 */ /* 0x001fe400078efcff */
[----:B------:R-:W-:Y:S02]  /*3120*/  LEA.HI.X.SX32 R77, R77, R24, 0x1, P4 ;  /* 0x000000184d4d7211 */ /* 0x000fe400020f0eff */
[----:B------:R-:W-:Y:S02]  /*3130*/  ISETP.LT.AND P3, PT, R17, R14, P0 ;  /* 0x0000000e1100720c */ /* 0x000fe40000761270 */
[----:B------:R-:W-:Y:S02]  /*3140*/  LEA R80, P4, R81, R86, 0x1 ;  /* 0x0000005651507211 */ /* 0x000fe400078808ff */
[----:B------:R-:W-:-:S02]  /*3150*/  LOP3.LUT R23, R5, 0x36, RZ, 0xfc, !PT ;  /* 0x0000003605177812 */ /* 0x000fc400078efcff */
[----:B------:R-:W-:Y:S02]  /*3160*/  LEA R82, P5, R83, R86, 0x1 ;  /* 0x0000005653527211 */ /* 0x000fe400078a08ff */
[----:B------:R-:W-:Y:S02]  /*3170*/  LOP3.LUT R21, R5, 0x3e, RZ, 0xfc, !PT ;  /* 0x0000003e05157812 */ /* 0x000fe400078efcff */
[----:B------:R-:W-:Y:S01]  /*3180*/  PRMT R179, RZ, 0x7610, R179 ;  /* 0x00007610ffb37816 */ /* 0x000fe200000000b3 */
[----:B------:R-:W-:Y:S01]  /*3190*/  IMAD R15, R74, 0x2, R15 ;  /* 0x000000024a0f7824 */ /* 0x000fe200078e020f */
[----:B------:R-:W-:Y:S02]  /*31a0*/  LEA.HI.X.SX32 R81, R81, R24, 0x1, P4 ;  /* 0x0000001851517211 */ /* 0x000fe400020f0eff */
[----:B------:R-:W-:Y:S02]  /*31b0*/  PRMT R177, RZ, 0x7610, R177 ;  /* 0x00007610ffb17816 */ /* 0x000fe400000000b1 */
[----:B------:R-:W-:Y:S01]  /*31c0*/  LEA R84, P4, R123, R86, 0x1 ;  /* 0x000000567b547211 */ /* 0x000fe200078808ff */
[----:B------:R-:W2:Y:S01]  /*31d0*/  @P2 LDG.E.U16 R179, desc[UR20][R76.64] ;  /* 0x000000144cb32981 */ /* 0x000ea2000c1e1500 */
[----:B------:R-:W-:-:S02]  /*31e0*/  ISETP.LT.AND P6, PT, R23, R14, P0 ;  /* 0x0000000e1700720c */ /* 0x000fc400007c1270 */
[----:B------:R-:W-:Y:S01]  /*31f0*/  LEA.HI.X.SX32 R83, R83, R24, 0x1, P5 ;  /* 0x0000001853537211 */ /* 0x000fe200028f0eff */
[----:B------:R-:W2:Y:S01]  /*3200*/  @P3 LDG.E.U16 R177, desc[UR20][R78.64] ;  /* 0x000000144eb13981 */ /* 0x000ea2000c1e1500 */
[----:B------:R-:W-:Y:S02]  /*3210*/  ISETP.LT.AND P5, PT, R21, R14, P0 ;  /* 0x0000000e1500720c */ /* 0x000fe400007a1270 */
[----:B------:R-:W-:Y:S02]  /*3220*/  LEA.HI.X.SX32 R85, R123, R24, 0x1, P4 ;  /* 0x000000187b557211 */ /* 0x000fe400020f0eff */
[C---:B------:R-:W-:Y:S02]  /*3230*/  LEA R86, P4, R15.reuse, R86, 0x1 ;  /* 0x000000560f567211 */ /* 0x040fe400078808ff */
[----:B------:R-:W-:Y:S02]  /*3240*/  PRMT R226, RZ, 0x7610, R226 ;  /* 0x00007610ffe27816 */ /* 0x000fe400000000e2 */
[----:B------:R-:W-:Y:S01]  /*3250*/  PRMT R224, RZ, 0x7610, R224 ;  /* 0x00007610ffe07816 */ /* 0x000fe200000000e0 */
[----:B------:R-:W-:Y:S01]  /*3260*/  IMAD R8, R8, R75, RZ ;  /* 0x0000004b08087224 */ /* 0x000fe200078e02ff */
[----:B------:R-:W-:-:S02]  /*3270*/  LEA.HI.X.SX32 R87, R15, R24, 0x1, P4 ;  /* 0x000000180f577211 */ /* 0x000fc400020f0eff */
[----:B------:R0:W2:Y:S02]  /*3280*/  @P6 LDG.E.U16 R226, desc[UR20][R84.64] ;  /* 0x0000001454e26981 */ /* 0x0000a4000c1e1500 */
[----:B------:R-:W-:Y:S02]  /*3290*/  LEA R146, P2, R8, UR14, 0x1 ;  /* 0x0000000e08927c11 */ /* 0x000fe4000f8408ff */
[----:B------:R1:W2:Y:S01]  /*32a0*/  @P5 LDG.E.U16 R224, desc[UR20][R86.64] ;  /* 0x0000001456e05981 */ /* 0x0002a2000c1e1500 */
[----:B------:R-:W-:Y:S02]  /*32b0*/  IMAD R89, R89, UR4, RZ ;  /* 0x0000000459597c24 */ /* 0x000fe4000f8e02ff */
[----:B0-----:R-:W-:Y:S02]  /*32c0*/  IMAD R85, R10, UR4, RZ ;  /* 0x000000040a557c24 */ /* 0x001fe4000f8e02ff */
[----:B-1----:R-:W-:Y:S01]  /*32d0*/  IMAD R87, R88, UR4, RZ ;  /* 0x0000000458577c24 */ /* 0x002fe2000f8e02ff */
[----:B------:R-:W-:Y:S01]  /*32e0*/  LEA.HI.X.SX32 R8, R8, UR15, 0x1, P2 ;  /* 0x0000000f08087c11 */ /* 0x000fe200090f0eff */
[----:B------:R-:W-:Y:S01]  /*32f0*/  IMAD R119, R90, UR4, RZ ;  /* 0x000000045a777c24 */ /* 0x000fe2000f8e02ff */
[-C--:B------:R-:W-:Y:S01]  /*3300*/  LEA R84, P5, R85, R146.reuse, 0x1 ;  /* 0x0000009255547211 */ /* 0x080fe200078a08ff */
[----:B------:R-:W-:Y:S01]  /*3310*/  IMAD R121, R91, UR4, RZ ;  /* 0x000000045b797c24 */ /* 0x000fe2000f8e02ff */
[----:B------:R-:W-:Y:S01]  /*3320*/  LEA R86, P4, R87, R146, 0x1 ;  /* 0x0000009257567211 */ /* 0x000fe200078808ff */
[----:B------:R-:W-:Y:S01]  /*3330*/  IMAD R123, R92, UR4, RZ ;  /* 0x000000045c7b7c24 */ /* 0x000fe2000f8e02ff */
[----:B------:R-:W-:Y:S01]  /*3340*/  LEA.HI.X.SX32 R85, R85, R8, 0x1, P5 ;  /* 0x0000000855557211 */ /* 0x000fe200028f0eff */
[----:B------:R-:W-:Y:S01]  /*3350*/  IMAD R125, R93, UR4, RZ ;  /* 0x000000045d7d7c24 */ /* 0x000fe2000f8e02ff */
[-C--:B------:R-:W-:Y:S01]  /*3360*/  LEA R88, P6, R89, R146.reuse, 0x1 ;  /* 0x0000009259587211 */ /* 0x080fe200078c08ff */
[----:B------:R-:W-:Y:S01]  /*3370*/  IMAD R127, R94, UR4, RZ ;  /* 0x000000045e7f7c24 */ /* 0x000fe2000f8e02ff */
[----:B------:R-:W-:-:S02]  /*3380*/  LEA R90, P5, R119, R146, 0x1 ;  /* 0x00000092775a7211 */ /* 0x000fc400078a08ff */
[----:B------:R-:W-:Y:S02]  /*3390*/  LEA.HI.X.SX32 R87, R87, R8, 0x1, P4 ;  /* 0x0000000857577211 */ /* 0x000fe400020f0eff */
[----:B------:R-:W-:Y:S01]  /*33a0*/  LEA R92, P4, R121, R146, 0x1 ;  /* 0x00000092795c7211 */ /* 0x000fe200078808ff */
[----:B------:R-:W-:Y:S01]  /*33b0*/  IMAD R131, R96, UR4, RZ ;  /* 0x0000000460837c24 */ /* 0x000fe2000f8e02ff */
[-C--:B------:R-:W-:Y:S01]  /*33c0*/  LEA.HI.X.SX32 R89, R89, R8.reuse, 0x1, P6 ;  /* 0x0000000859597211 */ /* 0x080fe200030f0eff */
        /* <DEDUP_REMOVED lines=21> */
[-C--:B------:R-:W-:Y:S01]  /*3520*/  LEA.HI.X.SX32 R103, R131, R8.reuse, 0x1, P5 ;  /* 0x0000000883677211 */ /* 0x080fe200028f0eff */
[----:B------:R-:W-:Y:S01]  /*3530*/  IMAD R181, R105, UR4, RZ ;  /* 0x0000000469b57c24 */ /* 0x000fe2000f8e02ff */
[----:B------:R-:W-:Y:S01]  /*3540*/  LEA.HI.X.SX32 R105, R133, R8, 0x1, P4 ;  /* 0x0000000885697211 */ /* 0x000fe200020f0eff */
[----:B------:R-:W-:Y:S01]  /*3550*/  IMAD R183, R106, UR4, RZ ;  /* 0x000000046ab77c24 */ /* 0x000fe2000f8e02ff */
[-C--:B------:R-:W-:Y:S01]  /*3560*/  LEA R106, P6, R135, R146.reuse, 0x1 ;  /* 0x00000092876a7211 */ /* 0x080fe200078c08ff */
[----:B------:R-:W-:Y:S01]  /*3570*/  IMAD R187, R108, UR4, RZ ;  /* 0x000000046cbb7c24 */ /* 0x000fe2000f8e02ff */
[-C--:B------:R-:W-:Y:S01]  /*3580*/  LEA R108, P5, R137, R146.reuse, 0x1 ;  /* 0x00000092896c7211 */ /* 0x080fe200078a08ff */
[----:B------:R-:W-:Y:S01]  /*3590*/  IMAD R12, R110, UR4, RZ ;  /* 0x000000046e0c7c24 */ /* 0x000fe2000f8e02ff */
        /* <DEDUP_REMOVED lines=22> */
[----:B------:R-:W-:Y:S02]  /*3700*/  LEA R122, P4, R183, R146, 0x1 ;  /* 0x00000092b77a7211 */ /* 0x000fe400078808ff */
[-C--:B------:R-:W-:Y:S02]  /*3710*/  LEA.HI.X.SX32 R119, R147, R8.reuse, 0x1, P6 ;  /* 0x0000000893777211 */ /* 0x080fe400030f0eff */
[----:B------:R-:W-:Y:S02]  /*3720*/  LEA.HI.X.SX32 R121, R181, R8, 0x1, P5 ;  /* 0x00000008b5797211 */ /* 0x000fe400028f0eff */
[-C--:B------:R-:W-:Y:S02]  /*3730*/  LEA R124, P6, R185, R146.reuse, 0x1 ;  /* 0x00000092b97c7211 */ /* 0x080fe400078c08ff */
[----:B------:R-:W-:-:S02]  /*3740*/  LEA R126, P5, R187, R146, 0x1 ;  /* 0x00000092bb7e7211 */ /* 0x000fc400078a08ff */
[----:B------:R-:W-:Y:S02]  /*3750*/  LEA.HI.X.SX32 R123, R183, R8, 0x1, P4 ;  /* 0x00000008b77b7211 */ /* 0x000fe400020f0eff */
[----:B------:R-:W-:Y:S02]  /*3760*/  LEA R128, P4, R10, R146, 0x1 ;  /* 0x000000920a807211 */ /* 0x000fe400078808ff */
[C---:B------:R-:W-:Y:S02]  /*3770*/  LOP3.LUT R15, R5.reuse, 0x4, RZ, 0xfc, !PT ;  /* 0x00000004050f7812 */ /* 0x040fe400078efcff */
[----:B------:R-:W-:Y:S02]  /*3780*/  LOP3.LUT R13, R5, 0x6, RZ, 0xfc, !PT ;  /* 0x00000006050d7812 */ /* 0x000fe400078efcff */
[-C--:B------:R-:W-:Y:S02]  /*3790*/  LEA.HI.X.SX32 R125, R185, R8.reuse, 0x1, P6 ;  /* 0x00000008b97d7211 */ /* 0x080fe400030f0eff */
[----:B------:R-:W-:-:S02]  /*37a0*/  LEA.HI.X.SX32 R127, R187, R8, 0x1, P5 ;  /* 0x00000008bb7f7211 */ /* 0x000fc400028f0eff */
[----:B------:R-:W-:Y:S02]  /*37b0*/  LOP3.LUT R19, R66, 0x3f, RZ, 0xc0, !PT ;  /* 0x0000003f42137812 */ /* 0x000fe400078ec0ff */
[-C--:B------:R-:W-:Y:S02]  /*37c0*/  LEA R130, P6, R12, R146.reuse, 0x1 ;  /* 0x000000920c827211 */ /* 0x080fe400078c08ff */
[----:B------:R-:W-:Y:S02]  /*37d0*/  LEA R132, P5, R138, R146, 0x1 ;  /* 0x000000928a847211 */ /* 0x000fe400078a08ff */
[----:B------:R-:W-:Y:S02]  /*37e0*/  LEA.HI.X.SX32 R129, R10, R8, 0x1, P4 ;  /* 0x000000080a817211 */ /* 0x000fe400020f0eff */
[----:B------:R-:W-:Y:S02]  /*37f0*/  LEA R134, P4, R140, R146, 0x1 ;  /* 0x000000928c867211 */ /* 0x000fe400078808ff */
[----:B------:R-:W-:-:S02]  /*3800*/  ISETP.LT.AND P3, PT, R15, R14, P0 ;  /* 0x0000000e0f00720c */ /* 0x000fc40000761270 */
[-C--:B------:R-:W-:Y:S02]  /*3810*/  ISETP.LT.AND P2, PT, R13, R14.reuse, P0 ;  /* 0x0000000e0d00720c */ /* 0x080fe40000741270 */
[----:B------:R-:W-:Y:S02]  /*3820*/  ISETP.LT.AND P0, PT, R19, R14, P0 ;  /* 0x0000000e1300720c */ /* 0x000fe40000701270 */
[-C--:B------:R-:W-:Y:S02]  /*3830*/  LEA.HI.X.SX32 R131, R12, R8.reuse, 0x1, P6 ;  /* 0x000000080c837211 */ /* 0x080fe400030f0eff */
[----:B------:R-:W-:Y:S02]  /*3840*/  LEA.HI.X.SX32 R133, R138, R8, 0x1, P5 ;  /* 0x000000088a857211 */ /* 0x000fe400028f0eff */
[-C--:B------:R-:W-:Y:S02]  /*3850*/  LEA R136, P6, R142, R146.reuse, 0x1 ;  /* 0x000000928e887211 */ /* 0x080fe400078c08ff */
[----:B------:R-:W-:-:S02]  /*3860*/  LEA R138, P5, R144, R146, 0x1 ;  /* 0x00000092908a7211 */ /* 0x000fc400078a08ff */
[----:B------:R-:W-:Y:S02]  /*3870*/  LEA.HI.X.SX32 R135, R140, R8, 0x1, P4 ;  /* 0x000000088c877211 */ /* 0x000fe400020f0eff */
[----:B------:R-:W-:Y:S02]  /*3880*/  LEA R140, P4, R152, R146, 0x1 ;  /* 0x00000092988c7211 */ /* 0x000fe400078808ff */
[----:B------:R-:W-:Y:S02]  /*3890*/  PRMT R236, RZ, 0x7610, R236 ;  /* 0x00007610ffec7816 */ /* 0x000fe400000000ec */
[-C--:B------:R-:W-:Y:S02]  /*38a0*/  LEA.HI.X.SX32 R137, R142, R8.reuse, 0x1, P6 ;  /* 0x000000088e897211 */ /* 0x080fe400030f0eff */
[----:B------:R-:W-:Y:S02]  /*38b0*/  LEA.HI.X.SX32 R139, R144, R8, 0x1, P5 ;  /* 0x00000008908b7211 */ /* 0x000fe400028f0eff */
[----:B------:R-:W-:Y:S01]  /*38c0*/  PRMT R222, RZ, 0x7610, R222 ;  /* 0x00007610ffde7816 */ /* 0x000fe200000000de */
[----:B------:R-:W4:Y:S01]  /*38d0*/  @P3 LDG.E.U16 R236, desc[UR20][R80.64] ;  /* 0x0000001450ec3981 */ /* 0x000f22000c1e1500 */
[----:B------:R-:W-:-:S02]  /*38e0*/  LEA R142, P6, R154, R146, 0x1 ;  /* 0x000000929a8e7211 */ /* 0x000fc400078c08ff */
[----:B------:R-:W-:Y:S02]  /*38f0*/  LEA R144, P5, R150, R146, 0x1 ;  /* 0x0000009296907211 */ /* 0x000fe400078a08ff */
[----:B------:R-:W-:Y:S01]  /*3900*/  LEA.HI.X.SX32 R141, R152, R8, 0x1, P4 ;  /* 0x00000008988d7211 */ /* 0x000fe200020f0eff */
[----:B------:R-:W4:Y:S01]  /*3910*/  @P2 LDG.E.U16 R222, desc[UR20][R82.64] ;  /* 0x0000001452de2981 */ /* 0x000f22000c1e1500 */
[----:B------:R-:W-:Y:S02]  /*3920*/  PRMT R220, RZ, 0x7610, R220 ;  /* 0x00007610ffdc7816 */ /* 0x000fe400000000dc */
[----:B------:R-:W-:Y:S02]  /*3930*/  PRMT R218, RZ, 0x7610, R218 ;  /* 0x00007610ffda7816 */ /* 0x000fe400000000da */
[----:B------:R-:W-:Y:S02]  /*3940*/  PRMT R231, RZ, 0x7610, R231 ;  /* 0x00007610ffe77816 */ /* 0x000fe400000000e7 */
[----:B------:R-:W-:Y:S01]  /*3950*/  PRMT R233, RZ, 0x7610, R233 ;  /* 0x00007610ffe97816 */ /* 0x000fe200000000e9 */
[----:B------:R-:W4:Y:S01]  /*3960*/  @P0 LDG.E.U16 R220, desc[UR20][R84.64] ;  /* 0x0000001454dc0981 */ /* 0x000f22000c1e1500 */
[----:B------:R-:W-:-:S02]  /*3970*/  PRMT R235, RZ, 0x7610, R235 ;  /* 0x00007610ffeb7816 */ /* 0x000fc400000000eb */
[----:B------:R-:W-:Y:S01]  /*3980*/  PRMT R237, RZ, 0x7610, R237 ;  /* 0x00007610ffed7816 */ /* 0x000fe200000000ed */
[----:B------:R-:W4:Y:S01]  /*3990*/  @P0 LDG.E.U16 R218, desc[UR20][R92.64] ;  /* 0x000000145cda0981 */ /* 0x000f22000c1e1500 */
[----:B------:R-:W-:Y:S02]  /*39a0*/  PRMT R239, RZ, 0x7610, R239 ;  /* 0x00007610ffef7816 */ /* 0x000fe400000000ef */
[----:B------:R-:W-:Y:S01]  /*39b0*/  PRMT R241, RZ, 0x7610, R241 ;  /* 0x00007610fff17816 */ /* 0x000fe200000000f1 */
[----:B------:R-:W4:Y:S01]  /*39c0*/  @P0 LDG.E.U16 R231, desc[UR20][R100.64] ;  /* 0x0000001464e70981 */ /* 0x000f22000c1e1500 */
[----:B------:R-:W-:Y:S02]  /*39d0*/  LEA R146, P4, R156, R146, 0x1 ;  /* 0x000000929c927211 */ /* 0x000fe400078808ff */
        /* <DEDUP_REMOVED lines=35> */
[-C--:B------:R-:W-:Y:S02]  /*3c10*/  LEA.HI.X.SX32 R143, R154, R8.reuse, 0x1, P6 ;  /* 0x000000089a8f7211 */ /* 0x080fe400030f0eff */
[----:B------:R-:W-:Y:S01]  /*3c20*/  PRMT R214, RZ, 0x7610, R214 ;  /* 0x00007610ffd67816 */ /* 0x000fe200000000d6 */
[----:B------:R-:W4:Y:S01]  /*3c30*/  @P0 LDG.E.U16 R20, desc[UR20][R140.64] ;  /* 0x000000148c140981 */ /* 0x000f22000c1e1500 */
[----:B------:R-:W-:-:S02]  /*3c40*/  LEA.HI.X.SX32 R145, R150, R8, 0x1, P5 ;  /* 0x0000000896917211 */ /* 0x000fc400028f0eff */
[----:B------:R-:W-:Y:S01]  /*3c50*/  LEA.HI.X.SX32 R147, R156, R8, 0x1, P4 ;  /* 0x000000089c937211 */ /* 0x000fe200020f0eff */
[----:B------:R-:W4:Y:S04]  /*3c60*/  @P0 LDG.E.U16 R22, desc[UR20][R88.64] ;  /* 0x0000001458160981 */ /* 0x000f28000c1e1500 */
        /* <DEDUP_REMOVED lines=14> */
[----:B------:R-:W4:Y:S01]  /*3d50*/  @P0 LDG.E.U16 R214, desc[UR20][R146.64] ;  /* 0x0000001492d60981 */ /* 0x000f22000c1e1500 */
[----:B------:R-:W-:Y:S01]  /*3d60*/  SHF.R.S32.HI R12, RZ, 0x6, R66 ;  /* 0x00000006ff0c7819 */ /* 0x000fe20000011442 */
[----:B------:R-:W-:-:S04]  /*3d70*/  @!UP1 UIADD3 UR4, UPT, UPT, -UR6, 0x100000, URZ ;  /* 0x0010000006049890 */ /* 0x000fc8000fffe1ff */
[----:B------:R-:W-:Y:S02]  /*3d80*/  @!UP1 USHF.L.U32 UR5, UR4, 0xb, URZ ;  /* 0x0000000b04059899 */ /* 0x000fe400080006ff */
[----:B------:R-:W-:Y:S01]  /*3d90*/  @!UP1 USHF.L.U32 UR4, UR4, 0x1, URZ ;  /* 0x0000000104049899 */ /* 0x000fe200080006ff */
[----:B------:R-:W-:Y:S01]  /*3da0*/  IMAD.SHL.U32 R181, R19, 0x2, RZ ;  /* 0x0000000213b57824 */ /* 0x000fe200078e00ff */
[----:B------:R-:W-:Y:S02]  /*3db0*/  SHF.R.S32.HI R183, RZ, 0x1f, R6 ;  /* 0x0000001fffb77819 */ /* 0x000fe40000011406 */
[----:B------:R-:W-:Y:S01]  /*3dc0*/  SGXT R12, R12, 0x1 ;  /* 0x000000010c0c781a */ /* 0x000fe20000000200 */
[----:B------:R-:W-:Y:S01]  /*3dd0*/  VOTEU.ALL UP2, P1 ;  /* 0x0000000000ff7886 */ /* 0x000fe20000840000 */
[----:B------:R-:W-:Y:S02]  /*3de0*/  SHF.L.U64.HI R6, R6, 0x1, R183 ;  /* 0x0000000106067819 */ /* 0x000fe400000102b7 */
[----:B------:R-:W-:-:S02]  /*3df0*/  SHF.R.S32.HI R10, RZ, 0x1f, R191 ;  /* 0x0000001fff0a7819 */ /* 0x000fc400000114bf */
[-C--:B------:R-:W-:Y:S02]  /*3e00*/  LEA R190, P3, R191, R186.reuse, 0x1 ;  /* 0x000000babfbe7211 */ /* 0x080fe400078608ff */
[----:B------:R-:W-:Y:S01]  /*3e10*/  SHF.R.S32.HI R8, RZ, 0x1f, R189 ;  /* 0x0000001fff087819 */ /* 0x000fe200000114bd */
[----:B------:R0:W1:Y:S01]  /*3e20*/  @!UP2 SYNCS.EXCH.64 URZ, [UR9+0x8008], UR4 ;  /* 0x0080080409ffa5b2 */ /* 0x0000620008000100 */
[----:B------:R-:W-:Y:S02]  /*3e30*/  LEA R188, P2, R189, R186, 0x1 ;  /* 0x000000babdbc7211 */ /* 0x000fe400078408ff */
[----:B------:R-:W-:Y:S02]  /*3e40*/  ISETP.NE.U32.AND P0, PT, R148, RZ, PT ;  /* 0x000000ff9400720c */ /* 0x000fe40003f05070 */
[----:B------:R-:W-:Y:S02]  /*3e50*/  LOP3.LUT R12, R181, 0x90, R12, 0x78, !PT ;  /* 0x00000090b50c7812 */ /* 0x000fe400078e780c */
[----:B------:R-:W-:-:S02]  /*3e60*/  SHF.R.S32.HI R148, RZ, 0x1f, R193 ;  /* 0x0000001fff947819 */ /* 0x000fc400000114c1 */
[----:B------:R-:W-:Y:S02]  /*3e70*/  LEA R192, P4, R193, R186, 0x1 ;  /* 0x000000bac1c07211 */ /* 0x000fe400078808ff */
[----:B------:R-:W-:Y:S02]  /*3e80*/  LEA.HI.X R191, R191, R6, R10, 0x1, P3 ;  /* 0x00000006bfbf7211 */ /* 0x000fe400018f0c0a */
[----:B------:R-:W-:Y:S02]  /*3e90*/  SHF.R.S32.HI R150, RZ, 0x1f, R195 ;  /* 0x0000001fff967819 */ /* 0x000fe400000114c3 */
[----:B------:R-:W-:Y:S02]  /*3ea0*/  LEA R194, P5, R195, R186, 0x1 ;  /* 0x000000bac3c27211 */ /* 0x000fe400078a08ff */
[----:B------:R-:W-:Y:S02]  /*3eb0*/  LEA.HI.X R189, R189, R6, R8, 0x1, P2 ;  /* 0x00000006bdbd7211 */ /* 0x000fe400010f0c08 */
[----:B------:R-:W-:-:S02]  /*3ec0*/  SHF.R.S32.HI R10, RZ, 0x1f, R199 ;  /* 0x0000001fff0a7819 */ /* 0x000fc400000114c7 */
[-C--:B------:R-:W-:Y:S01]  /*3ed0*/  LEA R198, P3, R199, R186.reuse, 0x1 ;  /* 0x000000bac7c67211 */ /* 0x080fe200078608ff */
[----:B--2---:R2:W-:Y:S01]  /*3ee0*/  STS.U16 [R12+UR9+0x1800], R11 ;  /* 0x0018000b0c007988 */ /* 0x0045e20008000409 */
[----:B------:R-:W-:Y:S02]  /*3ef0*/  SHF.R.S32.HI R8, RZ, 0x1f, R197 ;  /* 0x0000001fff087819 */ /* 0x000fe400000114c5 */
[----:B------:R-:W-:Y:S02]  /*3f00*/  LEA R196, P2, R197, R186, 0x1 ;  /* 0x000000bac5c47211 */ /* 0x000fe400078408ff */
[----:B------:R-:W-:Y:S01]  /*3f10*/  LEA.HI.X R193, R193, R6, R148, 0x1, P4 ;  /* 0x00000006c1c17211 */ /* 0x000fe200020f0c94 */
[----:B------:R0:W-:Y:S01]  /*3f20*/  STS.U16 [R12+UR9+0x1c00], R9 ;  /* 0x001c00090c007988 */ /* 0x0001e20008000409 */
[----:B------:R-:W-:Y:S02]  /*3f30*/  SHF.R.S32.HI R148, RZ, 0x1f, R201 ;  /* 0x0000001fff947819 */ /* 0x000fe400000114c9 */
[----:B------:R-:W-:-:S02]  /*3f40*/  LEA R200, P4, R201, R186, 0x1 ;  /* 0x000000bac9c87211 */ /* 0x000fc400078808ff */
[----:B--2---:R-:W-:Y:S02]  /*3f50*/  LOP3.LUT R11, R5, 0x18, RZ, 0xfc, !PT ;  /* 0x00000018050b7812 */ /* 0x004fe400078efcff */
[-C--:B------:R-:W-:Y:S02]  /*3f60*/  LEA.HI.X R195, R195, R6.reuse, R150, 0x1, P5 ;  /* 0x00000006c3c37211 */ /* 0x080fe400028f0c96 */
[----:B------:R-:W-:Y:S02]  /*3f70*/  LEA.HI.X R199, R199, R6, R10, 0x1, P3 ;  /* 0x00000006c7c77211 */ /* 0x000fe400018f0c0a */
[----:B------:R-:W-:Y:S02]  /*3f80*/  SHF.R.S32.HI R150, RZ, 0x1f, R203 ;  /* 0x0000001fff967819 */ /* 0x000fe400000114cb */
[----:B------:R-:W-:Y:S02]  /*3f90*/  LEA R202, P5, R203, R186, 0x1 ;  /* 0x000000bacbca7211 */ /* 0x000fe400078a08ff */
[----:B------:R-:W-:-:S02]  /*3fa0*/  LEA.HI.X R197, R197, R6, R8, 0x1, P2 ;  /* 0x00000006c5c57211 */ /* 0x000fc400010f0c08 */
[C---:B------:R-:W-:Y:S02]  /*3fb0*/  LOP3.LUT R10, R12.reuse, 0x20, RZ, 0x3c, !PT ;  /* 0x000000200c0a7812 */ /* 0x040fe400078e3cff */
[----:B0-----:R-:W-:Y:S01]  /*3fc0*/  LOP3.LUT R9, R5, 0x1a, RZ, 0xfc, !PT ;  /* 0x0000001a05097812 */ /* 0x001fe200078efcff */
[----:B------:R0:W-:Y:S01]  /*3fd0*/  STS.U16 [R12+UR9+0x1400], R7 ;  /* 0x001400070c007988 */ /* 0x0001e20008000409 */
[----:B------:R-:W-:Y:S02]  /*3fe0*/  LOP3.LUT R8, R12, 0x40, RZ, 0x3c, !PT ;  /* 0x000000400c087812 */ /* 0x000fe400078e3cff */
[----:B------:R-:W-:Y:S01]  /*3ff0*/  LEA.HI.X R201, R201, R6, R148, 0x1, P4 ;  /* 0x00000006c9c97211 */ /* 0x000fe200020f0c94 */
[----:B------:R-:W-:Y:S01]  /*4000*/  IMAD R148, R11, R74, RZ ;  /* 0x0000004a0b947224 */ /* 0x000fe200078e02ff */
[----:B------:R-:W-:Y:S01]  /*4010*/  LEA.HI.X R203, R203, R6, R150, 0x1, P5 ;  /* 0x00000006cbcb7211 */ /* 0x000fe200028f0c96 */
[----:B------:R-:W-:Y:S01]  /*4020*/  STS.U16 [R12+UR9+0x400], R169 ;  /* 0x000400a90c007988 */ /* 0x000fe20008000409 */
[----:B------:R-:W-:Y:S01]  /*4030*/  IMAD R150, R9, R74, RZ ;  /* 0x0000004a09967224 */ /* 0x000fe200078e02ff */
[----:B0-----:R-:W-:-:S02]  /*4040*/  LOP3.LUT R7, R5, 0x1c, RZ, 0xfc, !PT ;  /* 0x0000001c05077812 */ /* 0x001fc400078efcff */
[----:B---3--:R-:W-:Y:S04]  /*4050*/  STS.U16 [R12+UR9+0x800], R171 ;  /* 0x000800ab0c007988 */ /* 0x008fe80008000409 */
[----:B-----5:R-:W-:Y:S04]  /*4060*/  STS.U16 [R12+UR9+0xc00], R173 ;  /* 0x000c00ad0c007988 */ /* 0x020fe80008000409 */
[----:B------:R-:W-:Y:S04]  /*4070*/  STS.U16 [R12+UR9+0x1000], R175 ;  /* 0x001000af0c007988 */ /* 0x000fe80008000409 */
[----:B------:R-:W-:Y:S04]  /*4080*/  STS.U16 [R12+UR9], R179 ;  /* 0x000000b30c007988 */ /* 0x000fe80008000409 */
[----:B----4-:R-:W-:Y:S04]  /*4090*/  STS.U16 [R10+UR9+0x500], R167 ;  /* 0x000500a70a007988 */ /* 0x010fe80008000409 */
[----:B------:R-:W-:Y:S04]  /*40a0*/  STS.U16 [R10+UR9+0xd00], R165 ;  /* 0x000d00a50a007988 */ /* 0x000fe80008000409 */
[----:B------:R-:W-:Y:S04]  /*40b0*/  STS.U16 [R10+UR9+0x1100], R155 ;  /* 0x0011009b0a007988 */ /* 0x000fe80008000409 */
[----:B------:R-:W-:Y:S04]  /*40c0*/  STS.U16 [R10+UR9+0x900], R157 ;  /* 0x0009009d0a007988 */ /* 0x000fe80008000409 */
[----:B------:R-:W-:Y:S04]  /*40d0*/  STS.U16 [R10+UR9+0x1500], R159 ;  /* 0x0015009f0a007988 */ /* 0x000fe80008000409 */
[----:B------:R0:W-:Y:S04]  /*40e0*/  STS.U16 [R10+UR9+0x1900], R153 ;  /* 0x001900990a007988 */ /* 0x0001e80008000409 */
[----:B------:R-:W-:Y:S04]  /*40f0*/  STS.U16 [R10+UR9+0x1d00], R161 ;  /* 0x001d00a10a007988 */ /* 0x000fe80008000409 */
[----:B------:R-:W-:Y:S01]  /*4100*/  STS.U16 [R10+UR9+0x100], R177 ;  /* 0x000100b10a007988 */ /* 0x000fe20008000409 */
[----:B------:R-:W-:-:S03]  /*4110*/  IMAD.SHL.U32 R187, R150, 0x2, RZ ;  /* 0x0000000296bb7824 */ /* 0x000fc600078e00ff */
[----:B------:R2:W-:Y:S01]  /*4120*/  STS.U16 [R8+UR9+0xa00], R149 ;  /* 0x000a009508007988 */ /* 0x0005e20008000409 */
[-C--:B0-----:R-:W-:Y:S02]  /*4130*/  IMAD R153, R7, R74.reuse, RZ ;  /* 0x0000004a07997224 */ /* 0x081fe400078e02ff */
[----:B------:R-:W-:Y:S01]  /*4140*/  IMAD R155, R29, R74, RZ ;  /* 0x0000004a1d9b7224 */ /* 0x000fe200078e02ff */
[----:B------:R0:W-:Y:S01]  /*4150*/  STS.U16 [R8+UR9+0xe00], R151 ;  /* 0x000e009708007988 */ /* 0x0001e20008000409 */
[----:B------:R-:W-:-:S04]  /*4160*/  IMAD.HI R175, R148, 0x2, RZ ;  /* 0x0000000294af7827 */ /* 0x000fc800078e02ff */
[----:B--2---:R-:W-:Y:S02]  /*4170*/  IMAD.SHL.U32 R149, R148, 0x2, RZ ;  /* 0x0000000294957824 */ /* 0x004fe400078e00ff */
[----:B------:R-:W-:Y:S02]  /*4180*/  IMAD.SHL.U32 R152, R153, 0x2, RZ ;  /* 0x0000000299987824 */ /* 0x000fe400078e00ff */
[----:B------:R-:W-:Y:S01]  /*4190*/  IMAD R157, R223, R74, RZ ;  /* 0x0000004adf9d7224 */ /* 0x000fe200078e02ff */
[--C-:B------:R-:W-:Y:S01]  /*41a0*/  IADD3 R148, P4, P5, R149, UR12, R186.reuse ;  /* 0x0000000c95947c10 */ /* 0x100fe2000fd9e0ba */
[----:B0-----:R-:W-:Y:S01]  /*41b0*/  IMAD.HI R151, R150, 0x2, RZ ;  /* 0x0000000296977827 */ /* 0x001fe200078e02ff */
[----:B------:R-:W-:-:S03]  /*41c0*/  IADD3 R150, P2, P3, R187, UR12, R186 ;  /* 0x0000000cbb967c10 */ /* 0x000fc6000fb5e0ba */
[----:B------:R-:W-:Y:S01]  /*41d0*/  IMAD.SHL.U32 R154, R155, 0x2, RZ ;  /* 0x000000029b9a7824 */ /* 0x000fe200078e00ff */
[----:B------:R-:W-:Y:S01]  /*41e0*/  IADD3.X R149, PT, PT, R175, UR13, R6, P4, P5 ;  /* 0x0000000daf957c10 */ /* 0x000fe2000a7ea406 */
[-C--:B------:R-:W-:Y:S01]  /*41f0*/  IMAD R159, R215, R74.reuse, RZ ;  /* 0x0000004ad79f7224 */ /* 0x080fe200078e02ff */
[----:B------:R-:W-:Y:S01]  /*4200*/  IADD3 R152, P4, P5, R152, UR12, R186 ;  /* 0x0000000c98987c10 */ /* 0x000fe2000fd9e0ba */
[----:B------:R-:W-:Y:S01]  /*4210*/  IMAD.HI R153, R153, 0x2, RZ ;  /* 0x0000000299997827 */ /* 0x000fe200078e02ff */
[----:B------:R-:W-:Y:S01]  /*4220*/  IADD3.X R151, PT, PT, R151, UR13, R6, P2, P3 ;  /* 0x0000000d97977c10 */ /* 0x000fe200097e6406 */
[----:B------:R0:W-:Y:S02]  /*4230*/  STS.U16 [R8+UR9+0x600], R163 ;  /* 0x000600a308007988 */ /* 0x0001e40008000409 */
[----:B------:R-:W-:Y:S01]  /*4240*/  IMAD.SHL.U32 R156, R157, 0x2, RZ ;  /* 0x000000029d9c7824 */ /* 0x000fe200078e00ff */
[----:B------:R-:W-:Y:S01]  /*4250*/  IADD3 R154, P2, P3, R154, UR12, R186 ;  /* 0x0000000c9a9a7c10 */ /* 0x000fe2000fb5e0ba */
[----:B------:R-:W-:-:S02]  /*4260*/  IMAD R161, R71, R74, RZ ;  /* 0x0000004a47a17224 */ /* 0x000fc400078e02ff */
[----:B------:R-:W-:Y:S01]  /*4270*/  IMAD.HI R155, R155, 0x2, RZ ;  /* 0x000000029b9b7827 */ /* 0x000fe200078e02ff */
[----:B------:R-:W-:-:S03]  /*4280*/  IADD3.X R153, PT, PT, R153, UR13, R6, P4, P5 ;  /* 0x0000000d99997c10 */ /* 0x000fc6000a7ea406 */
[----:B------:R-:W-:Y:S02]  /*4290*/  IMAD.SHL.U32 R185, R159, 0x2, RZ ;  /* 0x000000029fb97824 */ /* 0x000fe400078e00ff */
[----:B0-----:R-:W-:Y:S01]  /*42a0*/  IMAD R163, R27, R74, RZ ;  /* 0x0000004a1ba37224 */ /* 0x001fe200078e02ff */
[----:B------:R-:W-:Y:S01]  /*42b0*/  IADD3 R156, P4, P5, R156, UR12, R186 ;  /* 0x0000000c9c9c7c10 */ /* 0x000fe2000fd9e0ba */
[----:B------:R-:W-:Y:S01]  /*42c0*/  IMAD.HI R157, R157, 0x2, RZ ;  /* 0x000000029d9d7827 */ /* 0x000fe200078e02ff */
[----:B------:R-:W-:-:S03]  /*42d0*/  IADD3.X R155, PT, PT, R155, UR13, R6, P2, P3 ;  /* 0x0000000d9b9b7c10 */ /* 0x000fc600097e6406 */
[----:B------:R-:W-:Y:S01]  /*42e0*/  IMAD.SHL.U32 R177, R161, 0x2, RZ ;  /* 0x00000002a1b17824 */ /* 0x000fe200078e00ff */
[----:B------:R-:W-:Y:S01]  /*42f0*/  IADD3 R158, P2, P3, R185, UR12, R186 ;  /* 0x0000000cb99e7c10 */ /* 0x000fe2000fb5e0ba */
[----:B------:R-:W-:Y:S02]  /*4300*/  IMAD R165, R221, R74, RZ ;  /* 0x0000004adda57224 */ /* 0x000fe400078e02ff */
[----:B------:R-:W-:Y:S01]  /*4310*/  IMAD.HI R159, R159, 0x2, RZ ;  /* 0x000000029f9f7827 */ /* 0x000fe200078e02ff */
[----:B------:R-:W-:-:S03]  /*4320*/  IADD3.X R157, PT, PT, R157, UR13, R6, P4, P5 ;  /* 0x0000000d9d9d7c10 */ /* 0x000fc6000a7ea406 */
[----:B------:R-:W-:Y:S02]  /*4330*/  IMAD.SHL.U32 R162, R163, 0x2, RZ ;  /* 0x00000002a3a27824 */ /* 0x000fe400078e00ff */
[----:B------:R-:W-:Y:S01]  /*4340*/  IMAD R167, R211, R74, RZ ;  /* 0x0000004ad3a77224 */ /* 0x000fe200078e02ff */
[----:B------:R-:W-:Y:S01]  /*4350*/  IADD3 R160, P4, P5, R177, UR12, R186 ;  /* 0x0000000cb1a07c10 */ /* 0x000fe2000fd9e0ba */
[----:B------:R-:W-:Y:S01]  /*4360*/  IMAD.HI R161, R161, 0x2, RZ ;  /* 0x00000002a1a17827 */ /* 0x000fe200078e02ff */
[----:B------:R-:W-:-:S03]  /*4370*/  IADD3.X R159, PT, PT, R159, UR13, R6, P2, P3 ;  /* 0x0000000d9f9f7c10 */ /* 0x000fc600097e6406 */
[----:B------:R-:W-:Y:S02]  /*4380*/  IMAD.SHL.U32 R183, R165, 0x2, RZ ;  /* 0x00000002a5b77824 */ /* 0x000fe400078e00ff */
[-C--:B------:R-:W-:Y:S01]  /*4390*/  IMAD R164, R67, R74.reuse, RZ ;  /* 0x0000004a43a47224 */ /* 0x080fe200078e02ff */
[----:B------:R-:W-:Y:S01]  /*43a0*/  IADD3 R162, P2, P3, R162, UR12, R186 ;  /* 0x0000000ca2a27c10 */ /* 0x000fe2000fb5e0ba */
[----:B------:R-:W-:Y:S02]  /*43b0*/  IMAD R169, R69, R74, RZ ;  /* 0x0000004a45a97224 */ /* 0x000fe400078e02ff */
[----:B------:R-:W-:Y:S01]  /*43c0*/  IMAD.HI R163, R163, 0x2, RZ ;  /* 0x00000002a3a37827 */ /* 0x000fe200078e02ff */
[----:B------:R-:W-:-:S03]  /*43d0*/  IADD3.X R161, PT, PT, R161, UR13, R6, P4, P5 ;  /* 0x0000000da1a17c10 */ /* 0x000fc6000a7ea406 */
[----:B------:R-:W-:Y:S02]  /*43e0*/  IMAD.SHL.U32 R179, R167, 0x2, RZ ;  /* 0x00000002a7b37824 */ /* 0x000fe400078e00ff */
[----:B------:R-:W-:Y:S02]  /*43f0*/  IMAD R171, R25, R74, RZ ;  /* 0x0000004a19ab7224 */ /* 0x000fe400078e02ff */
[----:B------:R-:W-:Y:S01]  /*4400*/  IMAD.HI R165, R165, 0x2, RZ ;  /* 0x00000002a5a57827 */ /* 0x000fe200078e02ff */
[----:B------:R-:W-:-:S03]  /*4410*/  IADD3.X R163, PT, PT, R163, UR13, R6, P2, P3 ;  /* 0x0000000da3a37c10 */ /* 0x000fc600097e6406 */
[C---:B------:R-:W-:Y:S02]  /*4420*/  IMAD.SHL.U32 R185, R164.reuse, 0x2, RZ ;  /* 0x00000002a4b97824 */ /* 0x040fe400078e00ff */
[----:B------:R-:W-:Y:S01]  /*4430*/  IMAD.HI R177, R164, 0x2, RZ ;  /* 0x00000002a4b17827 */ /* 0x000fe200078e02ff */
[----:B------:R-:W-:-:S03]  /*4440*/  IADD3 R164, P4, P5, R183, UR12, R186 ;  /* 0x0000000cb7a47c10 */ /* 0x000fc6000fd9e0ba */
        /* <DEDUP_REMOVED lines=16> */
[----:B------:R-:W-:Y:S02]  /*4550*/  IMAD R174, R217, R74, RZ ;  /* 0x0000004ad9ae7224 */ /* 0x000fe400078e02ff */
[C---:B------:R-:W-:Y:S02]  /*4560*/  IMAD.SHL.U32 R183, R172.reuse, 0x2, RZ ;  /* 0x00000002acb77824 */ /* 0x040fe400078e00ff */
[----:B------:R-:W-:Y:S01]  /*4570*/  IMAD.HI R179, R172, 0x2, RZ ;  /* 0x00000002acb37827 */ /* 0x000fe200078e02ff */
[----:B------:R-:W-:Y:S02]  /*4580*/  IADD3 R172, P5, P4, R181, UR12, R186 ;  /* 0x0000000cb5ac7c10 */ /* 0x000fe4000fcbe0ba */
[----:B------:R-:W-:Y:S01]  /*4590*/  IADD3.X R171, PT, PT, R171, UR13, R6, P2, P3 ;  /* 0x0000000dabab7c10 */ /* 0x000fe200097e6406 */
[----:B------:R-:W-:-:S04]  /*45a0*/  IMAD.HI R173, R173, 0x2, RZ ;  /* 0x00000002adad7827 */ /* 0x000fc800078e02ff */
[----:B------:R-:W-:-:S04]  /*45b0*/  IMAD.HI R175, R175, 0x2, RZ ;  /* 0x00000002afaf7827 */ /* 0x000fc800078e02ff */
[C---:B------:R-:W-:Y:S02]  /*45c0*/  IMAD.SHL.U32 R180, R174.reuse, 0x2, RZ ;  /* 0x00000002aeb47824 */ /* 0x040fe400078e00ff */
[----:B------:R-:W-:Y:S01]  /*45d0*/  IMAD.HI R181, R174, 0x2, RZ ;  /* 0x00000002aeb57827 */ /* 0x000fe200078e02ff */
[----:B------:R-:W-:-:S03]  /*45e0*/  IADD3 R174, P2, P3, R187, UR12, R186 ;  /* 0x0000000cbbae7c10 */ /* 0x000fc6000fb5e0ba */
[----:B------:R-:W-:Y:S01]  /*45f0*/  IMAD R182, R207, R74, RZ ;  /* 0x0000004acfb67224 */ /* 0x000fe200078e02ff */
[----:B------:R-:W-:Y:S02]  /*4600*/  IADD3.X R173, PT, PT, R173, UR13, R6, P5, P4 ;  /* 0x0000000dadad7c10 */ /* 0x000fe4000afe8406 */
[----:B------:R-:W-:Y:S01]  /*4610*/  IADD3 R176, P5, P4, R185, UR12, R186 ;  /* 0x0000000cb9b07c10 */ /* 0x000fe2000fcbe0ba */
[C---:B------:R-:W-:Y:S01]  /*4620*/  IMAD.SHL.U32 R185, R182.reuse, 0x2, RZ ;  /* 0x00000002b6b97824 */ /* 0x040fe200078e00ff */
[----:B------:R-:W-:Y:S02]  /*4630*/  IADD3.X R175, PT, PT, R175, UR13, R6, P2, P3 ;  /* 0x0000000dafaf7c10 */ /* 0x000fe400097e6406 */
[----:B------:R-:W-:Y:S01]  /*4640*/  IADD3 R178, P2, P3, R183, UR12, R186 ;  /* 0x0000000cb7b27c10 */ /* 0x000fe2000fb5e0ba */
[----:B------:R-:W-:-:S03]  /*4650*/  IMAD.HI R183, R182, 0x2, RZ ;  /* 0x00000002b6b77827 */ /* 0x000fc600078e02ff */
[----:B------:R-:W-:Y:S02]  /*4660*/  IADD3.X R179, PT, PT, R179, UR13, R6, P2, P3 ;  /* 0x0000000db3b37c10 */ /* 0x000fe400097e6406 */
[----:B------:R-:W-:Y:S01]  /*4670*/  IADD3 R182, P2, P3, R185, UR12, R186 ;  /* 0x0000000cb9b67c10 */ /* 0x000fe2000fb5e0ba */
[-C--:B------:R-:W-:Y:S02]  /*4680*/  IMAD R185, R35, R74.reuse, RZ ;  /* 0x0000004a23b97224 */ /* 0x080fe400078e02ff */
[----:B------:R-:W-:Y:S01]  /*4690*/  IMAD R187, R21, R74, RZ ;  /* 0x0000004a15bb7224 */ /* 0x000fe200078e02ff */
[----:B------:R-:W-:Y:S01]  /*46a0*/  IADD3.X R177, PT, PT, R177, UR13, R6, P5, P4 ;  /* 0x0000000db1b17c10 */ /* 0x000fe2000afe8406 */
[----:B------:R-:W-:Y:S01]  /*46b0*/  IMAD.SHL.U32 R184, R185, 0x2, RZ ;  /* 0x00000002b9b87824 */ /* 0x000fe200078e00ff */
[----:B------:R-:W-:Y:S01]  /*46c0*/  IADD3 R180, P5, P4, R180, UR12, R186 ;  /* 0x0000000cb4b47c10 */ /* 0x000fe2000fcbe0ba */
[----:B------:R-:W-:Y:S01]  /*46d0*/  IMAD.SHL.U32 R246, R187, 0x2, RZ ;  /* 0x00000002bbf67824 */ /* 0x000fe200078e00ff */
[--C-:B------:R-:W-:Y:S01]  /*46e0*/  IADD3.X R183, PT, PT, R183, UR13, R6.reuse, P2, P3 ;  /* 0x0000000db7b77c10 */ /* 0x100fe200097e6406 */
[----:B------:R-:W-:Y:S01]  /*46f0*/  IMAD.HI R185, R185, 0x2, RZ ;  /* 0x00000002b9b97827 */ /* 0x000fe200078e02ff */
[----:B------:R-:W-:-:S02]  /*4700*/  IADD3.X R181, PT, PT, R181, UR13, R6, P5, P4 ;  /* 0x0000000db5b57c10 */ /* 0x000fc4000afe8406 */
[--C-:B------:R-:W-:Y:S01]  /*4710*/  IADD3 R184, P5, P4, R184, UR12, R186.reuse ;  /* 0x0000000cb8b87c10 */ /* 0x100fe2000fcbe0ba */
[----:B------:R-:W-:Y:S01]  /*4720*/  IMAD.HI R187, R187, 0x2, RZ ;  /* 0x00000002bbbb7827 */ /* 0x000fe200078e02ff */
[----:B------:R-:W-:Y:S02]  /*4730*/  IADD3 R186, P2, P3, R246, UR12, R186 ;  /* 0x0000000cf6ba7c10 */ /* 0x000fe4000fb5e0ba */
[--C-:B------:R-:W-:Y:S02]  /*4740*/  IADD3.X R185, PT, PT, R185, UR13, R6.reuse, P5, P4 ;  /* 0x0000000db9b97c10 */ /* 0x100fe4000afe8406 */
[----:B------:R-:W-:Y:S02]  /*4750*/  IADD3.X R187, PT, PT, R187, UR13, R6, P2, P3 ;  /* 0x0000000dbbbb7c10 */ /* 0x000fe400097e6406 */
[----:B------:R-:W-:Y:S01]  /*4760*/  LOP3.LUT R6, R12, 0x60, RZ, 0x3c, !PT ;  /* 0x000000600c067812 */ /* 0x000fe200078e3cff */
[----:B------:R-:W-:Y:S04]  /*4770*/  STS.U16 [R8+UR9+0x1200], R244 ;  /* 0x001200f408007988 */ /* 0x000fe80008000409 */
        /* <DEDUP_REMOVED lines=14> */
[----:B------:R0:W-:Y:S04]  /*4860*/  STS.U16 [R12+UR9+0x2800], R231 ;  /* 0x002800e70c007988 */ /* 0x0001e80008000409 */
        /* <DEDUP_REMOVED lines=28> */
[----:B------:R3:W-:Y:S01]  /*4a30*/  STS.U16 [R6+UR9+0x3f00], R214 ;  /* 0x003f00d606007988 */ /* 0x0007e20008000409 */
[----:B-1----:R1:W-:Y:S06]  /*4a40*/  MEMBAR.ALL.CTA ;  /* 0x0000000000007992 */ /* 0x0023ec0000008000 */
[----:B-1----:R-:W1:Y:S01]  /*4a50*/  FENCE.VIEW.ASYNC.S ;  /* 0x00000000000073c6 */ /* 0x002e620000000000 */
[----:B0-----:R-:W-:Y:S01]  /*4a60*/  SHF.R.S32.HI R231, RZ, 0x1f, R4 ;  /* 0x0000001fffe77819 */ /* 0x001fe20000011404 */
[----:B------:R-:W-:Y:S01]  /*4a70*/  UIADD3 UR6, UPT, UPT, UR9, 0x4000, URZ ;  /* 0x0000400009067890 */ /* 0x000fe2000fffe0ff */
[----:B------:R-:W-:Y:S01]  /*4a80*/  IADD3 R194, P2, PT, R194, UR12, RZ ;  /* 0x0000000cc2c27c10 */ /* 0x000fe2000ff5e0ff */
[----:B------:R-:W-:Y:S01]  /*4a90*/  UIADD3 UR7, UPT, UPT, UR9, 0x6000, URZ ;  /* 0x0000600009077890 */ /* 0x000fe2000fffe0ff */
[----:B------:R-:W-:-:S02]  /*4aa0*/  LEA.HI R231, R231, R4, RZ, 0x6 ;  /* 0x00000004e7e77211 */ /* 0x000fc400078f30ff */
[----:B------:R-:W-:Y:S02]  /*4ab0*/  IADD3 R188, P3, PT, R188, UR12, RZ ;  /* 0x0000000cbcbc7c10 */ /* 0x000fe4000ff7e0ff */
[----:B------:R-:W-:Y:S02]  /*4ac0*/  IADD3 R190, P6, PT, R190, UR12, RZ ;  /* 0x0000000cbebe7c10 */ /* 0x000fe4000ffde0ff */
[----:B------:R-:W-:Y:S01]  /*4ad0*/  IADD3 R192, P5, PT, R192, UR12, RZ ;  /* 0x0000000cc0c07c10 */ /* 0x000fe2000ffbe0ff */
[----:B------:R-:W-:Y:S01]  /*4ae0*/  USHF.R.U32.HI UR6, URZ, 0x4, UR6 ;  /* 0x00000004ff067899 */ /* 0x000fe20008011606 */
[----:B------:R-:W-:Y:S01]  /*4af0*/  IADD3.X R195, PT, PT, R195, UR13, RZ, P2, !PT ;  /* 0x0000000dc3c37c10 */ /* 0x000fe200097fe4ff */
[----:B------:R-:W-:Y:S01]  /*4b00*/  USHF.R.U32.HI UR7, URZ, 0x4, UR7 ;  /* 0x00000004ff077899 */ /* 0x000fe20008011607 */
[----:B------:R-:W-:Y:S02]  /*4b10*/  ISETP.LT.OR P2, PT, R4, 0x40, P0 ;  /* 0x000000400400780c */ /* 0x000fe40000741670 */
[----:B--2---:R-:W-:-:S02]  /*4b20*/  SHF.R.S32.HI R16, RZ, 0x6, R231 ;  /* 0x00000006ff107819 */ /* 0x004fc400000114e7 */
[----:B------:R-:W-:Y:S02]  /*4b30*/  IADD3.X R189, PT, PT, R189, UR13, RZ, P3, !PT ;  /* 0x0000000dbdbd7c10 */ /* 0x000fe40009ffe4ff */
[----:B------:R-:W-:Y:S02]  /*4b40*/  IADD3.X R191, PT, PT, R191, UR13, RZ, P6, !PT ;  /* 0x0000000dbfbf7c10 */ /* 0x000fe4000b7fe4ff */
[----:B------:R-:W-:Y:S01]  /*4b50*/  IADD3.X R193, PT, PT, R193, UR13, RZ, P5, !PT ;  /* 0x0000000dc1c17c10 */ /* 0x000fe2000affe4ff */
[----:B------:R-:W-:Y:S01]  /*4b60*/  USGXT.U32 UR14, UR7, 0xe ;  /* 0x0000000e070e789a */ /* 0x000fe20008000000 */
[----:B------:R-:W-:Y:S02]  /*4b70*/  IADD3 R196, P4, PT, R196, UR12, RZ ;  /* 0x0000000cc4c47c10 */ /* 0x000fe4000ff9e0ff */
[----:B------:R-:W-:Y:S02]  /*4b80*/  IADD3 R198, P3, PT, R198, UR12, RZ ;  /* 0x0000000cc6c67c10 */ /* 0x000fe4000ff7e0ff */
[----:B------:R-:W-:-:S02]  /*4b90*/  IADD3 R200, P6, PT, R200, UR12, RZ ;  /* 0x0000000cc8c87c10 */ /* 0x000fc4000ffde0ff */
[----:B------:R-:W-:Y:S01]  /*4ba0*/  IADD3 R202, P5, PT, R202, UR12, RZ ;  /* 0x0000000ccaca7c10 */ /* 0x000fe2000ffbe0ff */
[----:B------:R-:W-:Y:S01]  /*4bb0*/  USGXT.U32 UR12, UR6, 0xe ;  /* 0x0000000e060c789a */ /* 0x000fe20008000000 */
[----:B------:R-:W-:Y:S01]  /*4bc0*/  VIMNMX R16, PT, PT, R16, 0x1, !PT ;  /* 0x0000000110107848 */ /* 0x000fe20007fe0100 */
[----:B------:R-:W-:Y:S02]  /*4bd0*/  UIADD3 UR22, UP2, UPT, UR14, 0x2, URZ ;  /* 0x000000020e167890 */ /* 0x000fe4000ff5e0ff */
[----:B------:R-:W-:Y:S01]  /*4be0*/  UIADD3 UR24, UP1, UPT, UR12, 0x80, URZ ;  /* 0x000000800c187890 */ /* 0x000fe2000ff3e0ff */
[----:B------:R-:W-:Y:S01]  /*4bf0*/  UMOV UR4, URZ ;  /* 0x000000ff00047c82 */ /* 0x000fe20008000000 */
[----:B------:R-:W-:Y:S01]  /*4c00*/  UMOV UR5, URZ ;  /* 0x000000ff00057c82 */ /* 0x000fe20008000000 */
[----:B------:R-:W-:Y:S01]  /*4c10*/  VIADD R16, R16, 0xffffffff ;  /* 0xffffffff10107836 */ /* 0x000fe20000000000 */
[----:B------:R-:W-:Y:S01]  /*4c20*/  IADD3.X R197, PT, PT, R197, UR13, RZ, P4, !PT ;  /* 0x0000000dc5c57c10 */ /* 0x000fe2000a7fe4ff */
[----:B------:R-:W-:Y:S01]  /*4c30*/  UIADD3.X UR25, UPT, UPT, UR4, 0x40004040, URZ, UP1, !UPT ;  /* 0x4000404004197890 */ /* 0x000fe20008ffe4ff */
[----:B------:R-:W-:Y:S01]  /*4c40*/  IADD3.X R199, PT, PT, R199, UR13, RZ, P3, !PT ;  /* 0x0000000dc7c77c10 */ /* 0x000fe20009ffe4ff */
[----:B------:R-:W-:Y:S01]  /*4c50*/  UIADD3.X UR23, UPT, UPT, UR5, 0x40004040, URZ, UP2, !UPT ;  /* 0x4000404005177890 */ /* 0x000fe200097fe4ff */
[----:B------:R-:W-:Y:S01]  /*4c60*/  IADD3.X R201, PT, PT, R201, UR13, RZ, P6, !PT ;  /* 0x0000000dc9c97c10 */ /* 0x000fe2000b7fe4ff */
[----:B------:R-:W-:Y:S01]  /*4c70*/  UMOV UR6, URZ ;  /* 0x000000ff00067c82 */ /* 0x000fe20008000000 */
[----:B------:R-:W-:Y:S01]  /*4c80*/  IADD3.X R203, PT, PT, R203, UR13, RZ, P5, !PT ;  /* 0x0000000dcbcb7c10 */ /* 0x000fe2000affe4ff */
[----:B------:R-:W-:Y:S01]  /*4c90*/  IMAD.SHL.U32 R75, R75, 0x40, RZ ;  /* 0x000000404b4b7824 */ /* 0x000fe200078e00ff */
[----:B-1----:R-:W-:Y:S01]  /*4ca0*/  BAR.SYNC.DEFER_BLOCKING 0x0 ;  /* 0x0000000000007b1d */ /* 0x002fe20000010000 */
[----:B------:R-:W-:Y:S01]  /*4cb0*/  IMAD.SHL.U32 R231, R74, 0x40, RZ ;  /* 0x000000404ae77824 */ /* 0x000fe200078e00ff */
[----:B------:R-:W-:-:S04]  /*4cc0*/  ISETP.NE.U32.AND P3, PT, R16, RZ, PT ;  /* 0x000000ff1000720c */ /* 0x000fc80003f65070 */
[----:B---3--:R-:W-:Y:S09]  /*4cd0*/  @P2 BRA `(.L_x_6) ;  /* 0x0000000000842947 */ /* 0x008ff20003800000 */
[----:B------:R-:W-:Y:S02]  /*4ce0*/  UIADD3 UR4, UPT, UPT, UR9, 0x2000, URZ ;  /* 0x0000200009047890 */ /* 0x000fe4000fffe0ff */
[----:B------:R-:W-:Y:S02]  /*4cf0*/  USHF.R.U32.HI UR16, URZ, 0x4, UR9 ;  /* 0x00000004ff107899 */ /* 0x000fe40008011609 */
[----:B------:R-:W-:Y:S02]  /*4d00*/  USHF.R.U32.HI UR4, URZ, 0x4, UR4 ;  /* 0x00000004ff047899 */ /* 0x000fe40008011604 */
[----:B------:R-:W-:Y:S02]  /*4d10*/  USGXT.U32 UR16, UR16, 0xe ;  /* 0x0000000e1010789a */ /* 0x000fe40008000000 */
[----:B------:R-:W-:Y:S02]  /*4d20*/  USGXT.U32 UR18, UR4, 0xe ;  /* 0x0000000e0412789a */ /* 0x000fe40008000000 */
[----:B------:R-:W-:-:S02]  /*4d30*/  UIADD3 UR34, UP1, UPT, UR16, 0x80, URZ ;  /* 0x0000008010227890 */ /* 0x000fc4000ff3e0ff */
[----:B------:R-:W-:Y:S01]  /*4d40*/  UIADD3 UR36, UP2, UPT, UR18, 0x2, URZ ;  /* 0x0000000212247890 */ /* 0x000fe2000ff5e0ff */
[----:B------:R-:W-:Y:S01]  /*4d50*/  UMOV UR4, URZ ;  /* 0x000000ff00047c82 */ /* 0x000fe20008000000 */
[----:B------:R-:W-:Y:S01]  /*4d60*/  UMOV UR38, 0x0 ;  /* 0x0000000000267882 */ /* 0x000fe20000000000 */
[----:B------:R-:W-:Y:S02]  /*4d70*/  UIADD3.X UR35, UPT, UPT, UR4, 0x40004040, URZ, UP1, !UPT ;  /* 0x4000404004237890 */ /* 0x000fe40008ffe4ff */
[----:B------:R-:W-:Y:S02]  /*4d80*/  UIADD3.X UR37, UPT, UPT, UR4, 0x40004040, URZ, UP2, !UPT ;  /* 0x4000404004257890 */ /* 0x000fe400097fe4ff */
[----:B------:R-:W-:Y:S02]  /*4d90*/  UIADD3.64 UR26, UPT, UPT, UR34, 0x80, URZ ;  /* 0x00000080221a7897 */ /* 0x000fe4000fffe0ff */
[----:B------:R-:W-:Y:S02]  /*4da0*/  UIADD3.64 UR28, UPT, UPT, UR36, 0x2, URZ ;  /* 0x00000002241c7897 */ /* 0x000fe4000fffe0ff */
[----:B------:R-:W-:-:S02]  /*4db0*/  UIADD3.64 UR30, UPT, UPT, UR34, 0x100, URZ ;  /* 0x00000100221e7897 */ /* 0x000fc4000fffe0ff */
[----:B------:R-:W-:Y:S01]  /*4dc0*/  UIADD3.64 UR32, UPT, UPT, UR36, 0x4, URZ ;  /* 0x0000000424207897 */ /* 0x000fe2000fffe0ff */
[----:B------:R-:W-:Y:S01]  /*4dd0*/  UMOV UR39, 0x4108490 ;  /* 0x0410849000277882 */ /* 0x000fe20000000000 */
[----:B------:R-:W-:Y:S01]  /*4de0*/  UMOV UR17, 0x40004040 ;  /* 0x4000404000117882 */ /* 0x000fe20000000000 */
[----:B------:R-:W-:Y:S01]  /*4df0*/  UMOV UR19, 0x40004040 ;  /* 0x4000404000137882 */ /* 0x000fe20000000000 */
[----:B------:R-:W-:Y:S01]  /*4e00*/  UMOV UR40, 0x0 ;  /* 0x0000000000287882 */ /* 0x000fe20000000000 */
[----:B------:R-:W-:Y:S01]  /*4e10*/  UMOV UR41, 0x4108490 ;  /* 0x0410849000297882 */ /* 0x000fe20000000000 */
[----:B------:R-:W-:Y:S01]  /*4e20*/  UMOV UR42, 0x0 ;  /* 0x00000000002a7882 */ /* 0x000fe20000000000 */
[----:B------:R-:W-:Y:S01]  /*4e30*/  UMOV UR43, 0x4108490 ;  /* 0x04108490002b7882 */ /* 0x000fe20000000000 */
[----:B------:R-:W-:Y:S01]  /*4e40*/  UMOV UR4, UR11 ;  /* 0x0000000b00047c82 */ /* 0x000fe20008000000 */
[----:B------:R-:W-:Y:S01]  /*4e50*/  UMOV UR5, URZ ;  /* 0x000000ff00057c82 */ /* 0x000fe20008000000 */
[----:B------:R0:W-:Y:S01]  /*4e60*/  UTCHMMA gdesc[UR16], gdesc[UR18], tmem[UR8], tmem[UR38], idesc[UR39], !UPT ;  /* 0x00ff2612100075ea */ /* 0x0001e2000f800008 */
[----:B------:R-:W-:Y:S01]  /*4e70*/  UMOV UR44, 0x0 ;  /* 0x00000000002c7882 */ /* 0x000fe20000000000 */
[----:B------:R-:W-:Y:S01]  /*4e80*/  UMOV UR45, 0x4108490 ;  /* 0x04108490002d7882 */ /* 0x000fe20000000000 */
[----:B------:R0:W-:Y:S01]  /*4e90*/  UTCHMMA gdesc[UR34], gdesc[UR36], tmem[UR8], tmem[UR40], idesc[UR41], UPT ;  /* 0x00ff2824220075ea */ /* 0x0001e2000b800008 */
[----:B------:R-:W-:Y:S01]  /*4ea0*/  UMOV UR4, UR4 ;  /* 0x0000000400047c82 */ /* 0x000fe20008000000 */
[----:B------:R0:W-:Y:S01]  /*4eb0*/  UTCHMMA gdesc[UR26], gdesc[UR28], tmem[UR8], tmem[UR42], idesc[UR43], UPT ;  /* 0x00ff2a1c1a0075ea */ /* 0x0001e2000b800008 */
[----:B------:R0:W-:Y:S01]  /*4ec0*/  UTCHMMA gdesc[UR30], gdesc[UR32], tmem[UR8], tmem[UR44], idesc[UR45], UPT ;  /* 0x00ff2c201e0075ea */ /* 0x0001e2000b800008 */
[----:B------:R0:W-:Y:S01]  /*4ed0*/  UTCBAR [UR4], URZ ;  /* 0x000000ff040073e9 */ /* 0x0001e200080000ff */
[----:B------:R-:W-:Y:S01]  /*4ee0*/  NOP ;  /* 0x0000000000007918 */ /* 0x000fe20000000000 */
.L_x_6:
[----:B------:R-:W-:Y:S05]  /*4ef0*/  @!P3 BRA `(.L_x_7) ;  /* 0x00000014004cb947 */ /* 0x000fea0003800000 */
[----:B------:R-:W-:Y:S01]  /*4f00*/  VIADD R14, R14, 0xffffffc0 ;  /* 0xffffffc00e0e7836 */ /* 0x000fe20000000000 */
[----:B0-----:R-:W-:Y:S02]  /*4f10*/  UIADD3.64 UR18, UPT, UPT, UR24, 0x80, URZ ;  /* 0x0000008018127897 */ /* 0x001fe4000fffe0ff */
[----:B------:R-:W-:Y:S02]  /*4f20*/  UIADD3.64 UR26, UPT, UPT, UR22, 0x2, URZ ;  /* 0x00000002161a7897 */ /* 0x000fe4000fffe0ff */
[----:B------:R-:W-:Y:S01]  /*4f30*/  R2UR UR32, R14 ;  /* 0x000000000e2072ca */ /* 0x000fe200000e0000 */
[----:B------:R-:W-:Y:S01]  /*4f40*/  IMAD.MOV.U32 R14, RZ, RZ, R16 ;  /* 0x000000ffff0e7224 */ /* 0x000fe200078e0010 */
[----:B------:R-:W-:Y:S02]  /*4f50*/  UIADD3.64 UR28, UPT, UPT, UR24, 0x100, URZ ;  /* 0x00000100181c7897 */ /* 0x000fe4000fffe0ff */
[----:B------:R-:W-:Y:S01]  /*4f60*/  UIADD3.64 UR30, UPT, UPT, UR22, 0x4, URZ ;  /* 0x00000004161e7897 */ /* 0x000fe2000fffe0ff */
[----:B------:R-:W-:Y:S01]  /*4f70*/  UMOV UR5, 0x1 ;  /* 0x0000000100057882 */ /* 0x000fe20000000000 */
[----:B------:R-:W-:-:S10]  /*4f80*/  UMOV UR4, URZ ;  /* 0x000000ff00047c82 */ /* 0x000fd40008000000 */
.L_x_10:
[----:B------:R-:W-:Y:S01]  /*4f90*/  USHF.L.U32 UR6, UR6, 0x1f, URZ ;  /* 0x0000001f06067899 */ /* 0x000fe200080006ff */
[----:B------:R-:W-:-:S04]  /*4fa0*/  IMAD.WIDE R182, R231, 0x2, R182 ;  /* 0x00000002e7b67825 */ /* 0x000fc800078e02b6 */
[----:B------:R-:W-:-:S04]  /*4fb0*/  IMAD.WIDE R180, R231, 0x2, R180 ;  /* 0x00000002e7b47825 */ /* 0x000fc800078e02b4 */
[----:B0-----:R-:W-:-:S04]  /*4fc0*/  IMAD.U32 R16, RZ, RZ, UR6 ;  /* 0x00000006ff107e24 */ /* 0x001fc8000f8e00ff */
[----:B------:R-:W0:Y:S02]  /*4fd0*/  SYNCS.PHASECHK.TRANS64.TRYWAIT P2, [UR11], R16 ;  /* 0x00000010ff0075a7 */ /* 0x000e24000804110b */
[----:B0-----:R-:W-:Y:S05]  /*4fe0*/  @!P2 BRA `(.L_x_8) ;  /* 0x000000240060a947 */ /* 0x001fea0003800000 */
.L_x_16:
[----:B------:R-:W-:Y:S01]  /*4ff0*/  ISETP.GE.AND P4, PT, R5, UR32, PT ;  /* 0x0000002005007c0c */ /* 0x000fe2000bf86270 */
[----:B------:R-:W-:Y:S01]  /*5000*/  IMAD.WIDE R76, R231, 0x2, R76 ;  /* 0x00000002e74c7825 */ /* 0x000fe200078e024c */
[----:B------:R-:W-:Y:S02]  /*5010*/  ISETP.GE.AND P5, PT, R229, UR32, PT ;  /* 0x00000020e5007c0c */ /* 0x000fe4000bfa6270 */
[----:B------:R-:W-:Y:S01]  /*5020*/  ISETP.GE.AND P6, PT, R17, UR32, PT ;  /* 0x0000002011007c0c */ /* 0x000fe2000bfc6270 */
[C---:B------:R-:W-:Y:S01]  /*5030*/  IMAD.WIDE R188, R231.reuse, 0x2, R188 ;  /* 0x00000002e7bc7825 */ /* 0x040fe200078e02bc */
[----:B------:R-:W-:Y:S02]  /*5040*/  PRMT R24, RZ, 0x7610, R24 ;  /* 0x00007610ff187816 */ /* 0x000fe40000000018 */
[----:B------:R-:W-:Y:S01]  /*5050*/  PRMT R30, RZ, 0x7610, R30 ;  /* 0x00007610ff1e7816 */ /* 0x000fe2000000001e */
[----:B------:R-:W-:Y:S01]  /*5060*/  IMAD.WIDE R78, R231, 0x2, R78 ;  /* 0x00000002e74e7825 */ /* 0x000fe200078e024e */
[----:B------:R-:W-:-:S02]  /*5070*/  PRMT R26, RZ, 0x7610, R26 ;  /* 0x00007610ff1a7816 */ /* 0x000fc4000000001a */
[----:B------:R-:W-:Y:S01]  /*5080*/  ISETP.GE.AND P3, PT, R227, UR32, PT ;  /* 0x00000020e3007c0c */ /* 0x000fe2000bf66270 */
[----:B------:R-:W2:Y:S01]  /*5090*/  @!P4 LDG.E.U16 R24, desc[UR20][R76.64] ;  /* 0x000000144c18c981 */ /* 0x000ea2000c1e1500 */
[----:B------:R-:W-:Y:S01]  /*50a0*/  ISETP.GE.AND P2, PT, R225, UR32, PT ;  /* 0x00000020e1007c0c */ /* 0x000fe2000bf46270 */
[----:B------:R-:W-:Y:S01]  /*50b0*/  IMAD.WIDE R190, R231, 0x2, R190 ;  /* 0x00000002e7be7825 */ /* 0x000fe200078e02be */
[----:B------:R-:W-:Y:S01]  /*50c0*/  ISETP.GE.AND P4, PT, R213, UR32, PT ;  /* 0x00000020d5007c0c */ /* 0x000fe2000bf86270 */
[----:B------:R-:W3:Y:S01]  /*50d0*/  @!P5 LDG.E.U16 R30, desc[UR20][R188.64] ;  /* 0x00000014bc1ed981 */ /* 0x000ee2000c1e1500 */
[----:B------:R-:W-:Y:S01]  /*50e0*/  ISETP.GE.AND P5, PT, R9, UR32, PT ;  /* 0x0000002009007c0c */ /* 0x000fe2000bfa6270 */
[----:B------:R-:W-:Y:S02]  /*50f0*/  IMAD.WIDE R198, R231, 0x2, R198 ;  /* 0x00000002e7c67825 */ /* 0x000fe400078e02c6 */
[----:B------:R-:W4:Y:S01]  /*5100*/  @!P6 LDG.E.U16 R26, desc[UR20][R78.64] ;  /* 0x000000144e1ae981 */ /* 0x000f22000c1e1500 */
[----:B------:R-:W-:Y:S01]  /*5110*/  ISETP.GE.AND P6, PT, R11, UR32, PT ;  /* 0x000000200b007c0c */ /* 0x000fe2000bfc6270 */
[----:B------:R-:W-:Y:S01]  /*5120*/  IMAD.WIDE R196, R231, 0x2, R196 ;  /* 0x00000002e7c47825 */ /* 0x000fe200078e02c4 */
[----:B------:R-:W-:-:S02]  /*5130*/  PRMT R32, RZ, 0x7610, R32 ;  /* 0x00007610ff207816 */ /* 0x000fc40000000020 */
[----:B------:R-:W-:Y:S01]  /*5140*/  PRMT R68, RZ, 0x7610, R68 ;  /* 0x00007610ff447816 */ /* 0x000fe20000000044 */
[C---:B------:R-:W-:Y:S01]  /*5150*/  IMAD.WIDE R150, R231.reuse, 0x2, R150 ;  /* 0x00000002e7967825 */ /* 0x040fe200078e0296 */
[----:B------:R-:W-:Y:S02]  /*5160*/  PRMT R70, RZ, 0x7610, R70 ;  /* 0x00007610ff467816 */ /* 0x000fe40000000046 */
[----:B------:R-:W-:Y:S01]  /*5170*/  PRMT R74, RZ, 0x7610, R74 ;  /* 0x00007610ff4a7816 */ /* 0x000fe2000000004a */
[----:B------:R-:W-:Y:S01]  /*5180*/  IMAD.WIDE R148, R231, 0x2, R148 ;  /* 0x00000002e7947825 */ /* 0x000fe200078e0294 */
[----:B------:R-:W-:Y:S01]  /*5190*/  PRMT R72, RZ, 0x7610, R72 ;  /* 0x00007610ff487816 */ /* 0x000fe20000000048 */
[----:B------:R-:W5:Y:S01]  /*51a0*/  @!P3 LDG.E.U16 R32, desc[UR20][R190.64] ;  /* 0x00000014be20b981 */ /* 0x000f62000c1e1500 */
[----:B------:R-:W-:Y:S01]  /*51b0*/  ISETP.GE.AND P3, PT, R223, UR32, PT ;  /* 0x00000020df007c0c */ /* 0x000fe2000bf66270 */
[----:B------:R-:W-:Y:S02]  /*51c0*/  IMAD.WIDE R156, R231, 0x2, R156 ;  /* 0x00000002e79c7825 */ /* 0x000fe400078e029c */
[----:B------:R-:W4:Y:S01]  /*51d0*/  @!P2 LDG.E.U16 R68, desc[UR20][R196.64] ;  /* 0x00000014c444a981 */ /* 0x000f22000c1e1500 */
[----:B------:R-:W-:Y:S01]  /*51e0*/  ISETP.GE.AND P2, PT, R215, UR32, PT ;  /* 0x00000020d7007c0c */ /* 0x000fe2000bf46270 */
[----:B------:R-:W-:-:S02]  /*51f0*/  IMAD.WIDE R164, R231, 0x2, R164 ;  /* 0x00000002e7a47825 */ /* 0x000fc400078e02a4 */
[----:B------:R-:W5:Y:S01]  /*5200*/  @!P4 LDG.E.U16 R70, desc[UR20][R198.64] ;  /* 0x00000014c646c981 */ /* 0x000f62000c1e1500 */
[----:B------:R-:W-:Y:S01]  /*5210*/  ISETP.GE.AND P4, PT, R221, UR32, PT ;  /* 0x00000020dd007c0c */ /* 0x000fe2000bf86270 */
[----:B------:R-:W-:Y:S02]  /*5220*/  IMAD.WIDE R158, R231, 0x2, R158 ;  /* 0x00000002e79e7825 */ /* 0x000fe400078e029e */
[----:B------:R-:W5:Y:S01]  /*5230*/  @!P5 LDG.E.U16 R74, desc[UR20][R150.64] ;  /* 0x00000014964ad981 */ /* 0x000f62000c1e1500 */
[----:B------:R-:W-:Y:S01]  /*5240*/  ISETP.GE.AND P5, PT, R219, UR32, PT ;  /* 0x00000020db007c0c */ /* 0x000fe2000bfa6270 */
[----:B------:R-:W-:Y:S02]  /*5250*/  IMAD.WIDE R172, R231, 0x2, R172 ;  /* 0x00000002e7ac7825 */ /* 0x000fe400078e02ac */
[----:B------:R-:W5:Y:S01]  /*5260*/  @!P6 LDG.E.U16 R72, desc[UR20][R148.64] ;  /* 0x000000149448e981 */ /* 0x000f62000c1e1500 */
[----:B------:R-:W-:Y:S01]  /*5270*/  ISETP.GE.AND P6, PT, R211, UR32, PT ;  /* 0x00000020d3007c0c */ /* 0x000fe2000bfc6270 */
[----:B------:R-:W-:Y:S01]  /*5280*/  IMAD.WIDE R166, R231, 0x2, R166 ;  /* 0x00000002e7a67825 */ /* 0x000fe200078e02a6 */
[----:B------:R-:W-:-:S02]  /*5290*/  PRMT R204, RZ, 0x7610, R204 ;  /* 0x00007610ffcc7816 */ /* 0x000fc400000000cc */
[----:B------:R-:W-:Y:S02]  /*52a0*/  PRMT R206, RZ, 0x7610, R206 ;  /* 0x00007610ffce7816 */ /* 0x000fe400000000ce */
[----:B------:R-:W-:Y:S02]  /*52b0*/  PRMT R208, RZ, 0x7610, R208 ;  /* 0x00007610ffd07816 */ /* 0x000fe400000000d0 */
[----:B------:R-:W-:Y:S01]  /*52c0*/  PRMT R212, RZ, 0x7610, R212 ;  /* 0x00007610ffd47816 */ /* 0x000fe200000000d4 */
[----:B------:R-:W5:Y:S01]  /*52d0*/  @!P3 LDG.E.U16 R204, desc[UR20][R156.64] ;  /* 0x000000149cccb981 */ /* 0x000f62000c1e1500 */
[----:B------:R-:W-:Y:S02]  /*52e0*/  PRMT R210, RZ, 0x7610, R210 ;  /* 0x00007610ffd27816 */ /* 0x000fe400000000d2 */
[----:B------:R-:W-:Y:S01]  /*52f0*/  ISETP.GE.AND P3, PT, R217, UR32, PT ;  /* 0x00000020d9007c0c */ /* 0x000fe2000bf66270 */
[----:B------:R-:W5:Y:S01]  /*5300*/  @!P2 LDG.E.U16 R206, desc[UR20][R158.64] ;  /* 0x000000149ecea981 */ /* 0x000f62000c1e1500 */
[----:B------:R-:W-:-:S03]  /*5310*/  ISETP.GE.AND P2, PT, R209, UR32, PT ;  /* 0x00000020d1007c0c */ /* 0x000fc6000bf46270 */
[----:B------:R-:W5:Y:S01]  /*5320*/  @!P4 LDG.E.U16 R208, desc[UR20][R164.64] ;  /* 0x00000014a4d0c981 */ /* 0x000f62000c1e1500 */
[----:B------:R-:W-:-:S03]  /*5330*/  ISETP.GE.AND P4, PT, R207, UR32, PT ;  /* 0x00000020cf007c0c */ /* 0x000fc6000bf86270 */
[----:B------:R-:W5:Y:S01]  /*5340*/  @!P5 LDG.E.U16 R212, desc[UR20][R172.64] ;  /* 0x00000014acd4d981 */ /* 0x000f62000c1e1500 */
[----:B------:R-:W-:-:S03]  /*5350*/  ISETP.GE.AND P5, PT, R205, UR32, PT ;  /* 0x00000020cd007c0c */ /* 0x000fc6000bfa6270 */
[----:B------:R-:W5:Y:S01]  /*5360*/  @!P6 LDG.E.U16 R210, desc[UR20][R166.64] ;  /* 0x00000014a6d2e981 */ /* 0x000f62000c1e1500 */
[----:B------:R-:W-:Y:S02]  /*5370*/  ISETP.GE.AND P6, PT, R15, UR32, PT ;  /* 0x000000200f007c0c */ /* 0x000fe4000bfc6270 */
[----:B------:R-:W-:Y:S01]  /*5380*/  PRMT R216, RZ, 0x7610, R216 ;  /* 0x00007610ffd87816 */ /* 0x000fe200000000d8 */
[C---:B------:R-:W-:Y:S01]  /*5390*/  IMAD.WIDE R174, R231.reuse, 0x2, R174 ;  /* 0x00000002e7ae7825 */ /* 0x040fe200078e02ae */
[----:B------:R-:W-:Y:S02]  /*53a0*/  PRMT R214, RZ, 0x7610, R214 ;  /* 0x00007610ffd67816 */ /* 0x000fe400000000d6 */
[----:B------:R-:W-:Y:S01]  /*53b0*/  PRMT R218, RZ, 0x7610, R218 ;  /* 0x00007610ffda7816 */ /* 0x000fe200000000da */
[C---:B------:R-:W-:Y:S01]  /*53c0*/  IMAD.WIDE R192, R231.reuse, 0x2, R192 ;  /* 0x00000002e7c07825 */ /* 0x040fe200078e02c0 */
[----:B------:R-:W-:Y:S01]  /*53d0*/  PRMT R34, RZ, 0x7610, R34 ;  /* 0x00007610ff227816 */ /* 0x000fe20000000022 */
[----:B------:R-:W5:Y:S01]  /*53e0*/  @!P3 LDG.E.U16 R216, desc[UR20][R180.64] ;  /* 0x00000014b4d8b981 */ /* 0x000f62000c1e1500 */
[----:B------:R-:W-:Y:S01]  /*53f0*/  PRMT R28, RZ, 0x7610, R28 ;  /* 0x00007610ff1c7816 */ /* 0x000fe2000000001c */
[----:B------:R-:W-:-:S02]  /*5400*/  IMAD.WIDE R80, R231, 0x2, R80 ;  /* 0x00000002e7507825 */ /* 0x000fc400078e0250 */
[----:B------:R-:W5:Y:S04]  /*5410*/  @!P2 LDG.E.U16 R214, desc[UR20][R174.64] ;  /* 0x00000014aed6a981 */ /* 0x000f68000c1e1500 */
[----:B------:R-:W5:Y:S04]  /*5420*/  @!P4 LDG.E.U16 R218, desc[UR20][R182.64] ;  /* 0x00000014b6dac981 */ /* 0x000f68000c1e1500 */
[----:B------:R-:W5:Y:S04]  /*5430*/  @!P5 LDG.E.U16 R34, desc[UR20][R192.64] ;  /* 0x00000014c022d981 */ /* 0x000f68000c1e1500 */
[----:B------:R-:W5:Y:S01]  /*5440*/  @!P6 LDG.E.U16 R28, desc[UR20][R80.64] ;  /* 0x00000014501ce981 */ /* 0x000f62000c1e1500 */
[----:B------:R-:W-:Y:S01]  /*5450*/  ISETP.GE.AND P4, PT, R13, UR32, PT ;  /* 0x000000200d007c0c */ /* 0x000fe2000bf86270 */
[----:B------:R-:W-:Y:S01]  /*5460*/  IMAD.WIDE R82, R231, 0x2, R82 ;  /* 0x00000002e7527825 */ /* 0x000fe200078e0252 */
[----:B------:R-:W-:-:S02]  /*5470*/  PRMT R245, RZ, 0x7610, R245 ;  /* 0x00007610fff57816 */ /* 0x000fc400000000f5 */
[----:B------:R-:W-:Y:S02]  /*5480*/  ISETP.GE.AND P3, PT, R73, UR32, PT ;  /* 0x0000002049007c0c */ /* 0x000fe4000bf66270 */
[----:B------:R-:W-:Y:S02]  /*5490*/  ISETP.GE.AND P2, PT, R31, UR32, PT ;  /* 0x000000201f007c0c */ /* 0x000fe4000bf46270 */
[----:B------:R-:W-:-:S05]  /*54a0*/  ISETP.GE.AND P5, PT, R7, UR32, PT ;  /* 0x0000002007007c0c */ /* 0x000fca000bfa6270 */
[----:B------:R-:W5:Y:S01]  /*54b0*/  @!P4 LDG.E.U16 R245, desc[UR20][R82.64] ;  /* 0x0000001452f5c981 */ /* 0x000f62000c1e1500 */
[----:B------:R-:W-:Y:S01]  /*54c0*/  ISETP.GE.AND P4, PT, R29, UR32, PT ;  /* 0x000000201d007c0c */ /* 0x000fe2000bf86270 */
[C---:B------:R-:W-:Y:S01]  /*54d0*/  IMAD.WIDE R154, R231.reuse, 0x2, R154 ;  /* 0x00000002e79a7825 */ /* 0x040fe200078e029a */
[----:B------:R-:W-:Y:S02]  /*54e0*/  PRMT R233, RZ, 0x7610, R233 ;  /* 0x00007610ffe97816 */ /* 0x000fe400000000e9 */
[----:B------:R-:W-:Y:S01]  /*54f0*/  PRMT R249, RZ, 0x7610, R249 ;  /* 0x00007610fff97816 */ /* 0x000fe200000000f9 */
[C---:B------:R-:W-:Y:S01]  /*5500*/  IMAD.WIDE R200, R231.reuse, 0x2, R200 ;  /* 0x00000002e7c87825 */ /* 0x040fe200078e02c8 */
[----:B------:R-:W-:Y:S02]  /*5510*/  PRMT R235, RZ, 0x7610, R235 ;  /* 0x00007610ffeb7816 */ /* 0x000fe400000000eb */
[----:B------:R-:W-:Y:S01]  /*5520*/  PRMT R251, RZ, 0x7610, R251 ;  /* 0x00007610fffb7816 */ /* 0x000fe200000000fb */
[C---:B------:R-:W-:Y:S01]  /*5530*/  IMAD.WIDE R152, R231.reuse, 0x2, R152 ;  /* 0x00000002e7987825 */ /* 0x040fe200078e0298 */
[----:B------:R-:W5:Y:S03]  /*5540*/  @!P3 LDG.E.U16 R233, desc[UR20][R200.64] ;  /* 0x00000014c8e9b981 */ /* 0x000f66000c1e1500 */
[----:B------:R-:W-:Y:S01]  /*5550*/  IMAD.WIDE R202, R231, 0x2, R202 ;  /* 0x00000002e7ca7825 */ /* 0x000fe200078e02ca */
[----:B------:R-:W5:Y:S01]  /*5560*/  @!P5 LDG.E.U16 R235, desc[UR20][R152.64] ;  /* 0x0000001498ebd981 */ /* 0x000f62000c1e1500 */
[----:B------:R-:W-:-:S02]  /*5570*/  ISETP.GE.AND P3, PT, R71, UR32, PT ;  /* 0x0000002047007c0c */ /* 0x000fc4000bf66270 */
[----:B------:R-:W-:Y:S01]  /*5580*/  ISETP.GE.AND P5, PT, R69, UR32, PT ;  /* 0x0000002045007c0c */ /* 0x000fe2000bfa6270 */
[----:B------:R-:W5:Y:S01]  /*5590*/  @!P2 LDG.E.U16 R249, desc[UR20][R202.64] ;  /* 0x00000014caf9a981 */ /* 0x000f62000c1e1500 */
[----:B------:R-:W-:-:S03]  /*55a0*/  ISETP.GE.AND P2, PT, R27, UR32, PT ;  /* 0x000000201b007c0c */ /* 0x000fc6000bf46270 */
        /* <DEDUP_REMOVED lines=15> */
[----:B------:R-:W-:Y:S02]  /*56a0*/  ISETP.GE.AND P2, PT, R23, UR32, PT ;  /* 0x0000002017007c0c */ /* 0x000fe4000bf46270 */
[----:B------:R-:W-:Y:S01]  /*56b0*/  ISETP.GE.AND P5, PT, R35, UR32, PT ;  /* 0x0000002023007c0c */ /* 0x000fe2000bfa6270 */
[----:B------:R-:W5:Y:S01]  /*56c0*/  @!P4 LDG.E.U16 R18, desc[UR20][R170.64] ;  /* 0x00000014aa12c981 */ /* 0x000f62000c1e1500 */
[----:B------:R-:W-:Y:S01]  /*56d0*/  ISETP.GE.AND P4, PT, R21, UR32, PT ;  /* 0x0000002015007c0c */ /* 0x000fe2000bf86270 */
[C---:B------:R-:W-:Y:S01]  /*56e0*/  IMAD.WIDE R194, R231.reuse, 0x2, R194 ;  /* 0x00000002e7c27825 */ /* 0x040fe200078e02c2 */
[----:B------:R-:W-:Y:S02]  /*56f0*/  PRMT R247, RZ, 0x7610, R247 ;  /* 0x00007610fff77816 */ /* 0x000fe400000000f7 */
[----:B------:R-:W-:Y:S01]  /*5700*/  PRMT R241, RZ, 0x7610, R241 ;  /* 0x00007610fff17816 */ /* 0x000fe200000000f1 */
[----:B------:R-:W-:Y:S01]  /*5710*/  IMAD.WIDE R186, R231, 0x2, R186 ;  /* 0x00000002e7ba7825 */ /* 0x000fe200078e02ba */
[----:B------:R-:W-:-:S02]  /*5720*/  PRMT R20, RZ, 0x7610, R20 ;  /* 0x00007610ff147816 */ /* 0x000fc40000000014 */
[----:B------:R-:W-:Y:S01]  /*5730*/  PRMT R243, RZ, 0x7610, R243 ;  /* 0x00007610fff37816 */ /* 0x000fe200000000f3 */
[C---:B------:R-:W-:Y:S01]  /*5740*/  IMAD.WIDE R184, R231.reuse, 0x2, R184 ;  /* 0x00000002e7b87825 */ /* 0x040fe200078e02b8 */
[----:B------:R-:W-:Y:S01]  /*5750*/  PRMT R22, RZ, 0x7610, R22 ;  /* 0x00007610ff167816 */ /* 0x000fe20000000016 */
[----:B------:R-:W5:Y:S02]  /*5760*/  @!P6 LDG.E.U16 R247, desc[UR20][R194.64] ;  /* 0x00000014c2f7e981 */ /* 0x000f64000c1e1500 */
[C---:B------:R-:W-:Y:S02]  /*5770*/  IMAD.WIDE R178, R231.reuse, 0x2, R178 ;  /* 0x00000002e7b27825 */ /* 0x040fe400078e02b2 */
[----:B------:R-:W5:Y:S02]  /*5780*/  @!P5 LDG.E.U16 R243, desc[UR20][R184.64] ;  /* 0x00000014b8f3d981 */ /* 0x000f64000c1e1500 */
[----:B------:R-:W-:Y:S02]  /*5790*/  IMAD.WIDE R176, R231, 0x2, R176 ;  /* 0x00000002e7b07825 */ /* 0x000fe400078e02b0 */
[----:B------:R-:W5:Y:S04]  /*57a0*/  @!P2 LDG.E.U16 R20, desc[UR20][R178.64] ;  /* 0x00000014b214a981 */ /* 0x000f68000c1e1500 */
[----:B------:R-:W5:Y:S04]  /*57b0*/  @!P3 LDG.E.U16 R241, desc[UR20][R176.64] ;  /* 0x00000014b0f1b981 */ /* 0x000f68000c1e1500 */
[----:B------:R-:W5:Y:S01]  /*57c0*/  @!P4 LDG.E.U16 R22, desc[UR20][R186.64] ;  /* 0x00000014ba16c981 */ /* 0x000f62000c1e1500 */
[----:B------:R-:W-:Y:S01]  /*57d0*/  BAR.SYNC.DEFER_BLOCKING 0x0 ;  /* 0x0000000000007b1d */ /* 0x000fe20000010000 */
[----:B------:R-:W-:Y:S01]  /*57e0*/  ISETP.GE.AND P2, PT, R19, UR32, PT ;  /* 0x0000002013007c0c */ /* 0x000fe2000bf46270 */
[----:B------:R-:W-:Y:S01]  /*57f0*/  IMAD.WIDE R138, R75, 0x2, R138 ;  /* 0x000000024b8a7825 */ /* 0x000fe200078e028a */
[----:B------:R-:W-:-:S02]  /*5800*/  PRMT R224, RZ, 0x7610, R224 ;  /* 0x00007610ffe07816 */ /* 0x000fc400000000e0 */
[----:B------:R-:W-:Y:S01]  /*5810*/  PRMT R232, RZ, 0x7610, R232 ;  /* 0x00007610ffe87816 */ /* 0x000fe200000000e8 */
[C---:B------:R-:W-:Y:S01]  /*5820*/  IMAD.WIDE R132, R75.reuse, 0x2, R132 ;  /* 0x000000024b847825 */ /* 0x040fe200078e0284 */
[----:B------:R-:W-:Y:S02]  /*5830*/  PRMT R240, RZ, 0x7610, R240 ;  /* 0x00007610fff07816 */ /* 0x000fe400000000f0 */
[----:B------:R-:W-:Y:S01]  /*5840*/  PRMT R226, RZ, 0x7610, R226 ;  /* 0x00007610ffe27816 */ /* 0x000fe200000000e2 */
[C---:B------:R-:W-:Y:S01]  /*5850*/  IMAD.WIDE R124, R75.reuse, 0x2, R124 ;  /* 0x000000024b7c7825 */ /* 0x040fe200078e027c */
[----:B------:R-:W-:Y:S02]  /*5860*/  PRMT R234, RZ, 0x7610, R234 ;  /* 0x00007610ffea7816 */ /* 0x000fe400000000ea */
[----:B------:R-:W-:Y:S01]  /*5870*/  PRMT R242, RZ, 0x7610, R242 ;  /* 0x00007610fff27816 */ /* 0x000fe200000000f2 */
[----:B------:R-:W-:Y:S01]  /*5880*/  IMAD.WIDE R116, R75, 0x2, R116 ;  /* 0x000000024b747825 */ /* 0x000fe200078e0274 */
[----:B------:R-:W-:-:S02]  /*5890*/  PRMT R220, RZ, 0x7610, R220 ;  /* 0x00007610ffdc7816 */ /* 0x000fc400000000dc */
[----:B------:R-:W-:Y:S01]  /*58a0*/  PRMT R228, RZ, 0x7610, R228 ;  /* 0x00007610ffe47816 */ /* 0x000fe200000000e4 */
[C---:B------:R-:W-:Y:S01]  /*58b0*/  IMAD.WIDE R108, R75.reuse, 0x2, R108 ;  /* 0x000000024b6c7825 */ /* 0x040fe200078e026c */
[----:B------:R-:W-:Y:S02]  /*58c0*/  PRMT R236, RZ, 0x7610, R236 ;  /* 0x00007610ffec7816 */ /* 0x000fe400000000ec */
[----:B------:R-:W-:Y:S01]  /*58d0*/  PRMT R244, RZ, 0x7610, R244 ;  /* 0x00007610fff47816 */ /* 0x000fe200000000f4 */
[C---:B------:R-:W-:Y:S01]  /*58e0*/  IMAD.WIDE R100, R75.reuse, 0x2, R100 ;  /* 0x000000024b647825 */ /* 0x040fe200078e0264 */
[----:B------:R-:W-:Y:S01]  /*58f0*/  PRMT R222, RZ, 0x7610, R222 ;  /* 0x00007610ffde7816 */ /* 0x000fe200000000de */
[----:B------:R-:W5:Y:S02]  /*5900*/  @!P2 LDG.E.U16 R224, desc[UR20][R124.64] ;  /* 0x000000147ce0a981 */ /* 0x000f64000c1e1500 */
[C---:B------:R-:W-:Y:S01]  /*5910*/  IMAD.WIDE R92, R75.reuse, 0x2, R92 ;  /* 0x000000024b5c7825 */ /* 0x040fe200078e025c */
[----:B------:R-:W-:Y:S01]  /*5920*/  PRMT R230, RZ, 0x7610, R230 ;  /* 0x00007610ffe67816 */ /* 0x000fe200000000e6 */
[----:B------:R-:W5:Y:S02]  /*5930*/  @!P2 LDG.E.U16 R232, desc[UR20][R132.64] ;  /* 0x0000001484e8a981 */ /* 0x000f64000c1e1500 */
[C---:B------:R-:W-:Y:S01]  /*5940*/  IMAD.WIDE R84, R75.reuse, 0x2, R84 ;  /* 0x000000024b547825 */ /* 0x040fe200078e0254 */
[----:B------:R-:W-:Y:S01]  /*5950*/  PRMT R238, RZ, 0x7610, R238 ;  /* 0x00007610ffee7816 */ /* 0x000fe200000000ee */
[----:B------:R-:W5:Y:S01]  /*5960*/  @!P2 LDG.E.U16 R240, desc[UR20][R138.64] ;  /* 0x000000148af0a981 */ /* 0x000f62000c1e1500 */
[----:B------:R-:W-:Y:S01]  /*5970*/  PRMT R246, RZ, 0x7610, R246 ;  /* 0x00007610fff67816 */ /* 0x000fe200000000f6 */
[----:B------:R-:W-:-:S04]  /*5980*/  IMAD.WIDE R140, R75, 0x2, R140 ;  /* 0x000000024b8c7825 */ /* 0x000fc800078e028c */
[C---:B------:R-:W-:Y:S01]  /*5990*/  IMAD.WIDE R134, R75.reuse, 0x2, R134 ;  /* 0x000000024b867825 */ /* 0x040fe200078e0286 */
[----:B------:R-:W5:Y:S03]  /*59a0*/  @!P2 LDG.E.U16 R242, desc[UR20][R140.64] ;  /* 0x000000148cf2a981 */ /* 0x000f66000c1e1500 */
[C---:B------:R-:W-:Y:S01]  /*59b0*/  IMAD.WIDE R126, R75.reuse, 0x2, R126 ;  /* 0x000000024b7e7825 */ /* 0x040fe200078e027e */
[----:B------:R-:W5:Y:S03]  /*59c0*/  @!P2 LDG.E.U16 R234, desc[UR20][R134.64] ;  /* 0x0000001486eaa981 */ /* 0x000f66000c1e1500 */
[C---:B------:R-:W-:Y:S01]  /*59d0*/  IMAD.WIDE R118, R75.reuse, 0x2, R118 ;  /* 0x000000024b767825 */ /* 0x040fe200078e0276 */
[----:B------:R-:W5:Y:S03]  /*59e0*/  @!P2 LDG.E.U16 R226, desc[UR20][R126.64] ;  /* 0x000000147ee2a981 */ /* 0x000f66000c1e1500 */
[----:B------:R-:W-:-:S04]  /*59f0*/  IMAD.WIDE R110, R75, 0x2, R110 ;  /* 0x000000024b6e7825 */ /* 0x000fc800078e026e */
[----:B------:R-:W-:-:S04]  /*5a00*/  IMAD.WIDE R102, R75, 0x2, R102 ;  /* 0x000000024b667825 */ /* 0x000fc800078e0266 */
[----:B------:R-:W-:-:S04]  /*5a10*/  IMAD.WIDE R94, R75, 0x2, R94 ;  /* 0x000000024b5e7825 */ /* 0x000fc800078e025e */
[----:B------:R-:W-:-:S04]  /*5a20*/  IMAD.WIDE R86, R75, 0x2, R86 ;  /* 0x000000024b567825 */ /* 0x000fc800078e0256 */
[----:B------:R-:W-:-:S04]  /*5a30*/  IMAD.WIDE R142, R75, 0x2, R142 ;  /* 0x000000024b8e7825 */ /* 0x000fc800078e028e */
[C---:B------:R-:W-:Y:S01]  /*5a40*/  IMAD.WIDE R136, R75.reuse, 0x2, R136 ;  /* 0x000000024b887825 */ /* 0x040fe200078e0288 */
[----:B------:R-:W5:Y:S03]  /*5a50*/  @!P2 LDG.E.U16 R244, desc[UR20][R142.64] ;  /* 0x000000148ef4a981 */ /* 0x000f66000c1e1500 */
        /* <DEDUP_REMOVED lines=17> */
[----:B--2---:R0:W-:Y:S04]  /*5b70*/  STS.U16 [R12+UR9+0x4000], R24 ;  /* 0x004000180c007988 */ /* 0x0041e80008000409 */
[----:B---3--:R1:W-:Y:S01]  /*5b80*/  STS.U16 [R12+UR9+0x4400], R30 ;  /* 0x0044001e0c007988 */ /* 0x0083e20008000409 */
[----:B------:R-:W-:Y:S01]  /*5b90*/  IMAD.WIDE R98, R75, 0x2, R98 ;  /* 0x000000024b627825 */ /* 0x000fe200078e0262 */
[----:B0-----:R-:W-:-:S03]  /*5ba0*/  PRMT R24, RZ, 0x7610, R24 ;  /* 0x00007610ff187816 */ /* 0x001fc60000000018 */
[----:B------:R-:W-:Y:S01]  /*5bb0*/  IMAD.WIDE R90, R75, 0x2, R90 ;  /* 0x000000024b5a7825 */ /* 0x000fe200078e025a */
[----:B-1----:R-:W-:-:S03]  /*5bc0*/  PRMT R30, RZ, 0x7610, R30 ;  /* 0x00007610ff1e7816 */ /* 0x002fc6000000001e */
[----:B------:R-:W-:Y:S01]  /*5bd0*/  IMAD.WIDE R146, R75, 0x2, R146 ;  /* 0x000000024b927825 */ /* 0x000fe200078e0292 */
[----:B------:R-:W2:Y:S04]  /*5be0*/  @!P2 LDG.E.U16 R24, desc[UR20][R84.64] ;  /* 0x000000145418a981 */ /* 0x000ea8000c1e1500 */
[----:B------:R-:W3:Y:S04]  /*5bf0*/  @!P2 LDG.E.U16 R30, desc[UR20][R90.64] ;  /* 0x000000145a1ea981 */ /* 0x000ee8000c1e1500 */
[----:B----4-:R0:W-:Y:S04]  /*5c00*/  STS.U16 [R12+UR9+0x4800], R68 ;  /* 0x004800440c007988 */ /* 0x0101e80008000409 */
[----:B------:R-:W4:Y:S04]  /*5c10*/  @!P2 LDG.E.U16 R246, desc[UR20][R146.64] ;  /* 0x0000001492f6a981 */ /* 0x000f28000c1e1500 */
[----:B-----5:R1:W-:Y:S01]  /*5c20*/  STS.U16 [R12+UR9+0x4c00], R72 ;  /* 0x004c00480c007988 */ /* 0x0203e20008000409 */
[----:B0-----:R-:W-:-:S06]  /*5c30*/  PRMT R68, RZ, 0x7610, R68 ;  /* 0x00007610ff447816 */ /* 0x001fcc0000000044 */
[----:B------:R-:W5:Y:S04]  /*5c40*/  @!P2 LDG.E.U16 R68, desc[UR20][R96.64] ;  /* 0x000000146044a981 */ /* 0x000f68000c1e1500 */
[----:B------:R0:W-:Y:S01]  /*5c50*/  STS.U16 [R12+UR9+0x5000], R204 ;  /* 0x005000cc0c007988 */ /* 0x0001e20008000409 */
[----:B-1----:R-:W-:-:S03]  /*5c60*/  PRMT R72, RZ, 0x7610, R72 ;  /* 0x00007610ff487816 */ /* 0x002fc60000000048 */
[----:B------:R1:W-:Y:S04]  /*5c70*/  STS.U16 [R12+UR9+0x5400], R208 ;  /* 0x005400d00c007988 */ /* 0x0003e80008000409 */
[----:B------:R1:W-:Y:S01]  /*5c80*/  STS.U16 [R12+UR9+0x5800], R212 ;  /* 0x005800d40c007988 */ /* 0x0003e20008000409 */
[----:B0-----:R-:W-:-:S03]  /*5c90*/  PRMT R204, RZ, 0x7610, R204 ;  /* 0x00007610ffcc7816 */ /* 0x001fc600000000cc */
[----:B------:R-:W3:Y:S01]  /*5ca0*/  @!P2 LDG.E.U16 R72, desc[UR20][R100.64] ;  /* 0x000000146448a981 */ /* 0x000ee2000c1e1500 */
[----:B-1----:R-:W-:-:S03]  /*5cb0*/  PRMT R208, RZ, 0x7610, R208 ;  /* 0x00007610ffd07816 */ /* 0x002fc600000000d0 */
[----:B------:R-:W4:Y:S01]  /*5cc0*/  @!P2 LDG.E.U16 R204, desc[UR20][R104.64] ;  /* 0x0000001468cca981 */ /* 0x000f22000c1e1500 */
[----:B------:R-:W-:-:S03]  /*5cd0*/  PRMT R212, RZ, 0x7610, R212 ;  /* 0x00007610ffd47816 */ /* 0x000fc600000000d4 */
[----:B------:R-:W4:Y:S04]  /*5ce0*/  @!P2 LDG.E.U16 R208, desc[UR20][R108.64] ;  /* 0x000000146cd0a981 */ /* 0x000f28000c1e1500 */
[----:B------:R0:W-:Y:S04]  /*5cf0*/  STS.U16 [R12+UR9+0x5c00], R216 ;  /* 0x005c00d80c007988 */ /* 0x0001e80008000409 */
[----:B------:R1:W-:Y:S04]  /*5d00*/  STS.U16 [R10+UR9+0x4100], R26 ;  /* 0x0041001a0a007988 */ /* 0x0003e80008000409 */
[----:B------:R1:W-:Y:S01]  /*5d10*/  STS.U16 [R10+UR9+0x4500], R32 ;  /* 0x004500200a007988 */ /* 0x0003e20008000409 */
[----:B0-----:R-:W-:-:S03]  /*5d20*/  PRMT R216, RZ, 0x7610, R216 ;  /* 0x00007610ffd87816 */ /* 0x001fc600000000d8 */
[----:B------:R-:W-:Y:S01]  /*5d30*/  STS.U16 [R10+UR9+0x4900], R70 ;  /* 0x004900460a007988 */ /* 0x000fe20008000409 */
[----:B-1----:R-:W-:-:S03]  /*5d40*/  PRMT R26, RZ, 0x7610, R26 ;  /* 0x00007610ff1a7816 */ /* 0x002fc6000000001a */
[----:B------:R0:W-:Y:S01]  /*5d50*/  STS.U16 [R10+UR9+0x4d00], R74 ;  /* 0x004d004a0a007988 */ /* 0x0001e20008000409 */
[----:B------:R-:W-:-:S03]  /*5d60*/  PRMT R32, RZ, 0x7610, R32 ;  /* 0x00007610ff207816 */ /* 0x000fc60000000020 */
[----:B------:R-:W-:Y:S04]  /*5d70*/  STS.U16 [R10+UR9+0x5100], R206 ;  /* 0x005100ce0a007988 */ /* 0x000fe80008000409 */
[----:B------:R1:W-:Y:S01]  /*5d80*/  STS.U16 [R10+UR9+0x5500], R210 ;  /* 0x005500d20a007988 */ /* 0x0003e20008000409 */
[----:B0-----:R-:W-:-:S03]  /*5d90*/  PRMT R74, RZ, 0x7610, R74 ;  /* 0x00007610ff4a7816 */ /* 0x001fc6000000004a */
[----:B------:R-:W-:Y:S04]  /*5da0*/  STS.U16 [R10+UR9+0x5900], R214 ;  /* 0x005900d60a007988 */ /* 0x000fe80008000409 */
[----:B------:R0:W-:Y:S01]  /*5db0*/  STS.U16 [R10+UR9+0x5d00], R218 ;  /* 0x005d00da0a007988 */ /* 0x0001e20008000409 */
[----:B-1----:R-:W-:-:S03]  /*5dc0*/  PRMT R210, RZ, 0x7610, R210 ;  /* 0x00007610ffd27816 */ /* 0x002fc600000000d2 */
[----:B------:R1:W-:Y:S01]  /*5dd0*/  STS.U16 [R8+UR9+0x4600], R34 ;  /* 0x0046002208007988 */ /* 0x0003e20008000409 */
[----:B------:R-:W-:-:S03]  /*5de0*/  PRMT R70, RZ, 0x7610, R70 ;  /* 0x00007610ff467816 */ /* 0x000fc60000000046 */
[----:B------:R1:W-:Y:S01]  /*5df0*/  STS.U16 [R8+UR9+0x4200], R28 ;  /* 0x0042001c08007988 */ /* 0x0003e20008000409 */
[----:B0-----:R-:W-:Y:S02]  /*5e00*/  PRMT R218, RZ, 0x7610, R218 ;  /* 0x00007610ffda7816 */ /* 0x001fe400000000da */
[----:B------:R-:W-:Y:S01]  /*5e10*/  PRMT R206, RZ, 0x7610, R206 ;  /* 0x00007610ffce7816 */ /* 0x000fe200000000ce */
[----:B------:R-:W5:Y:S01]  /*5e20*/  @!P2 LDG.E.U16 R32, desc[UR20][R92.64] ;  /* 0x000000145c20a981 */ /* 0x000f62000c1e1500 */
[----:B-1----:R-:W-:Y:S02]  /*5e30*/  PRMT R34, RZ, 0x7610, R34 ;  /* 0x00007610ff227816 */ /* 0x002fe40000000022 */
[----:B------:R-:W-:Y:S01]  /*5e40*/  PRMT R214, RZ, 0x7610, R214 ;  /* 0x00007610ffd67816 */ /* 0x000fe200000000d6 */
[----:B------:R-:W5:Y:S01]  /*5e50*/  @!P2 LDG.E.U16 R216, desc[UR20][R116.64] ;  /* 0x0000001474d8a981 */ /* 0x000f62000c1e1500 */
[----:B------:R-:W-:-:S03]  /*5e60*/  PRMT R28, RZ, 0x7610, R28 ;  /* 0x00007610ff1c7816 */ /* 0x000fc6000000001c */
[----:B------:R-:W5:Y:S04]  /*5e70*/  @!P2 LDG.E.U16 R26, desc[UR20][R86.64] ;  /* 0x00000014561aa981 */ /* 0x000f68000c1e1500 */
        /* <DEDUP_REMOVED lines=26> */
[----:B------:R-:W-:-:S04]  /*6020*/  ULEA UR11, UR5, UR9, 0x3 ;  /* 0x00000009050b7291 */ /* 0x000fc8000f8e18ff */
[----:B------:R-:W-:Y:S01]  /*6030*/  UIADD3 UR11, UPT, UPT, UR11, 0x8000, URZ ;  /* 0x000080000b0b7890 */ /* 0x000fe2000fffe0ff */
[----:B--2---:R0:W-:Y:S04]  /*6040*/  STS.U16 [R12+UR9+0x6000], R24 ;  /* 0x006000180c007988 */ /* 0x0041e80008000409 */
[----:B---3--:R0:W-:Y:S04]  /*6050*/  STS.U16 [R12+UR9+0x6800], R72 ;  /* 0x006800480c007988 */ /* 0x0081e80008000409 */
[----:B----4-:R0:W-:Y:S04]  /*6060*/  STS.U16 [R12+UR9+0x6c00], R208 ;  /* 0x006c00d00c007988 */ /* 0x0101e80008000409 */
[----:B-----5:R0:W-:Y:S04]  /*6070*/  STS.U16 [R12+UR9+0x6400], R32 ;  /* 0x006400200c007988 */ /* 0x0201e80008000409 */
        /* <DEDUP_REMOVED lines=25> */
[----:B------:R1:W-:Y:S06]  /*6210*/  MEMBAR.ALL.CTA ;  /* 0x0000000000007992 */ /* 0x0003ec0000008000 */
[----:B-1----:R-:W1:Y:S02]  /*6220*/  FENCE.VIEW.ASYNC.S ;  /* 0x00000000000073c6 */ /* 0x002e640000000000 */
[----:B-1----:R-:W-:Y:S06]  /*6230*/  BAR.SYNC.DEFER_BLOCKING 0x0 ;  /* 0x0000000000007b1d */ /* 0x002fec0000010000 */
[----:B------:R-:W-:Y:S05]  /*6240*/  @P0 BRA `(.L_x_9) ;  /* 0x00000000004c0947 */ /* 0x000fea0003800000 */
[----:B------:R-:W-:Y:S01]  /*6250*/  UMOV UR13, 0x40004040 ;  /* 0x40004040000d7882 */ /* 0x000fe20000000000 */
        /* <DEDUP_REMOVED lines=9> */
[----:B------:R1:W-:Y:S01]  /*62f0*/  UTCHMMA gdesc[UR12], gdesc[UR14], tmem[UR8], tmem[UR16], idesc[UR17], UPT ;  /* 0x00ff100e0c0075ea */ /* 0x0003e2000b800008 */
        /* <DEDUP_REMOVED lines=8> */
.L_x_9:
[----:B------:R-:W-:Y:S01]  /*6380*/  UIADD3 UR5, UPT, UPT, UR5, 0x1, URZ ;  /* 0x0000000105057890 */ /* 0x000fe2000fffe0ff */
[----:B------:R-:W-:Y:S01]  /*6390*/  VIADD R14, R14, 0xffffffff ;  /* 0xffffffff0e0e7836 */ /* 0x000fe20000000000 */
[----:B------:R-:W-:Y:S02]  /*63a0*/  UIADD3 UR32, UPT, UPT, UR32, -0x40, URZ ;  /* 0xffffffc020207890 */ /* 0x000fe4000fffe0ff */
[----:B------:R-:W-:Y:S02]  /*63b0*/  UISETP.GT.AND UP1, UPT, UR5, 0x1, UPT ;  /* 0x000000010500788c */ /* 0x000fe4000bf24270 */
[----:B------:R-:W-:Y:S02]  /*63c0*/  ISETP.NE.U32.AND P2, PT, R14, RZ, PT ;  /* 0x000000ff0e00720c */ /* 0x000fe40003f45070 */
[----:B-1----:R-:W-:Y:S02]  /*63d0*/  USEL UR6, URZ, 0x1, !UP1 ;  /* 0x00000001ff067887 */ /* 0x002fe4000c800000 */
[----:B------:R-:W-:-:S02]  /*63e0*/  USEL UR5, UR5, URZ, !UP1 ;  /* 0x000000ff05057287 */ /* 0x000fc4000c800000 */
[----:B------:R-:W-:-:S03]  /*63f0*/  ULOP3.LUT UR7, UR4, UR6, URZ, 0x3c, !UPT ;  /* 0x0000000604077292 */ /* 0x000fc6000f8e3cff */
[----:B------:R-:W-:-:S04]  /*6400*/  UMOV UR6, UR4 ;  /* 0x0000000400067c82 */ /* 0x000fc80008000000 */
[----:B------:R-:W-:Y:S01]  /*6410*/  UMOV UR4, UR7 ;  /* 0x0000000700047c82 */ /* 0x000fe20008000000 */
[----:B------:R-:W-:Y:S05]  /*6420*/  @P2 BRA `(.L_x_10) ;  /* 0xffffffe800d82947 */ /* 0x000fea000383ffff */
.L_x_7:
[----:B------:R-:W-:-:S13]  /*6430*/  ISETP.GE.AND P0, PT, R4, 0x40, PT ;  /* 0x000000400400780c */ /* 0x000fda0003f06270 */
[----:B------:R-:W-:Y:S05]  /*6440*/  @!P0 BRA `(.L_x_11) ;  /* 0x0000000000108947 */ /* 0x000fea0003800000 */
[----:B------:R-:W-:-:S06]  /*6450*/  USHF.L.U32 UR6, UR6, 0x1f, URZ ;  /* 0x0000001f06067899 */ /* 0x000fcc00080006ff */
[----:B------:R-:W-:-:S04]  /*6460*/  IMAD.U32 R4, RZ, RZ, UR6 ;  /* 0x00000006ff047e24 */ /* 0x000fc8000f8e00ff */
[----:B------:R-:W1:Y:S02]  /*6470*/  SYNCS.PHASECHK.TRANS64.TRYWAIT P0, [UR11], R4 ;  /* 0x00000004ff0075a7 */ /* 0x000e64000800110b */
[----:B-1----:R-:W-:Y:S05]  /*6480*/  @!P0 BRA `(.L_x_12) ;  /* 0x0000001000448947 */ /* 0x002fea0003800000 */
.L_x_11:
[----:B------:R-:W-:Y:S01]  /*6490*/  BAR.SYNC.DEFER_BLOCKING 0x0 ;  /* 0x0000000000007b1d */ /* 0x000fe20000010000 */
[C---:B------:R-:W-:Y:S02]  /*64a0*/  IMAD.SHL.U32 R69, R66.reuse, 0x80, RZ ;  /* 0x0000008042457824 */ /* 0x040fe400078e00ff */
[C---:B------:R-:W-:Y:S02]  /*64b0*/  IMAD.SHL.U32 R67, R66.reuse, 0x10, RZ ;  /* 0x0000001042437824 */ /* 0x040fe400078e00ff */
[----:B0-----:R-:W-:Y:S01]  /*64c0*/  IMAD.SHL.U32 R68, R66, 0x8, RZ ;  /* 0x0000000842447824 */ /* 0x001fe200078e00ff */
[----:B------:R-:W-:Y:S01]  /*64d0*/  LOP3.LUT R69, R69, 0x800, RZ, 0xc0, !PT ;  /* 0x0000080045457812 */ /* 0x000fe200078ec0ff */
[----:B------:R-:W0:Y:S01]  /*64e0*/  LDCU.128 UR12, c[0x0][0x390] ;  /* 0x00007200ff0c77ac */ /* 0x000e220008000c00 */
[----:B------:R-:W-:Y:S02]  /*64f0*/  LOP3.LUT R66, R67, 0xf0, RZ, 0xc0, !PT ;  /* 0x000000f043427812 */ /* 0x000fe400078ec0ff */
[----:B------:R-:W-:Y:S01]  /*6500*/  LOP3.LUT R68, R68, 0x300, RZ, 0xc0, !PT ;  /* 0x0000030044447812 */ /* 0x000fe200078ec0ff */
[----:B------:R-:W1:Y:S01]  /*6510*/  LDCU UR4, c[0x0][0x3b4] ;  /* 0x00007680ff0477ac */ /* 0x000e620008000800 */
[----:B------:R-:W-:-:S02]  /*6520*/  IADD3 R69, PT, PT, R66, UR9, R69 ;  /* 0x0000000942457c10 */ /* 0x000fc4000fffe045 */
[----:B------:R-:W-:Y:S01]  /*6530*/  LOP3.LUT R67, R67, 0x7f0, RZ, 0xc0, !PT ;  /* 0x000007f043437812 */ /* 0x000fe200078ec0ff */
[----:B------:R-:W2:Y:S02]  /*6540*/  LDCU UR5, c[0x0][0x3b8] ;  /* 0x00007700ff0577ac */ /* 0x000ea40008000800 */
[----:B------:R-:W-:Y:S01]  /*6550*/  IMAD.IADD R66, R68, 0x1, R69 ;  /* 0x0000000144427824 */ /* 0x000fe200078e0245 */
[----:B------:R-:W3:Y:S02]  /*6560*/  @!P1 SYNCS.CCTL.IV [UR9+0x8000] ;  /* 0x00800000ff0099b1 */ /* 0x000ee40008000009 */
[----:B---3--:R-:W-:Y:S01]  /*6570*/  BAR.SYNC.DEFER_BLOCKING 0x0 ;  /* 0x0000000000007b1d */ /* 0x008fe20000010000 */
[C---:B0-----:R-:W-:Y:S01]  /*6580*/  ISETP.GE.AND P0, PT, R38.reuse, UR14, PT ;  /* 0x0000000e26007c0c */ /* 0x041fe2000bf06270 */
[----:B-1----:R-:W-:-:S03]  /*6590*/  IMAD R38, R38, UR4, RZ ;  /* 0x0000000426267c24 */ /* 0x002fc6000f8e02ff */
[----:B------:R-:W-:Y:S02]  /*65a0*/  ISETP.LT.AND P2, PT, R65, UR15, !P0 ;  /* 0x0000000f41007c0c */ /* 0x000fe4000c741270 */
[----:B------:R-:W-:Y:S01]  /*65b0*/  ISETP.LT.AND P4, PT, R63, UR15, !P0 ;  /* 0x0000000f3f007c0c */ /* 0x000fe2000c781270 */
[----:B------:R-:W-:Y:S01]  /*65c0*/  LDTM.16dp32bit_t0_t15.x32 R4, tmem[UR10] ;  /* 0x0000000a000479ee */ /* 0x000fe20008a80000 */
[----:B------:R-:W0:Y:S01]  /*65d0*/  LDTM.16dp32bit_t16_t31.x32 R4, tmem[UR10+0x20] ;  /* 0x0000200a000479ee */ /* 0x000e220008aa0000 */
[----:B--2---:R-:W-:Y:S01]  /*65e0*/  IMAD R65, R65, UR5, RZ ;  /* 0x0000000541417c24 */ /* 0x004fe2000f8e02ff */
[C---:B------:R-:W-:Y:S01]  /*65f0*/  ISETP.LT.AND P3, PT, R62.reuse, UR15, !P0 ;  /* 0x0000000f3e007c0c */ /* 0x040fe2000c761270 */
[----:B------:R-:W-:Y:S02]  /*6600*/  IMAD R63, R63, UR5, RZ ;  /* 0x000000053f3f7c24 */ /* 0x000fe4000f8e02ff */
[----:B------:R-:W-:Y:S01]  /*6610*/  IMAD R62, R62, UR5, RZ ;  /* 0x000000053e3e7c24 */ /* 0x000fe2000f8e02ff */
[----:B------:R-:W1:Y:S01]  /*6620*/  @!P1 SYNCS.CCTL.IV [UR9+0x8008] ;  /* 0x00800800ff0099b1 */ /* 0x000e620008000009 */
[----:B------:R-:W-:Y:S01]  /*6630*/  NOP ;  /* 0x0000000000007918 */ /* 0x000fe20000000000 */
[----:B0-----:R-:W-:-:S02]  /*6640*/  F2FP.BF16.F32.PACK_AB R4, R6, R4 ;  /* 0x000000040604723e */ /* 0x001fc400000010ff */
[----:B------:R-:W-:Y:S02]  /*6650*/  F2FP.BF16.F32.PACK_AB R68, R7, R5 ;  /* 0x000000050744723e */ /* 0x000fe400000010ff */
[----:B------:R-:W-:Y:S02]  /*6660*/  F2FP.BF16.F32.PACK_AB R5, R10, R8 ;  /* 0x000000080a05723e */ /* 0x000fe400000010ff */
[----:B------:R-:W-:Y:S02]  /*6670*/  F2FP.BF16.F32.PACK_AB R69, R11, R9 ;  /* 0x000000090b45723e */ /* 0x000fe400000010ff */
[----:B------:R-:W-:Y:S02]  /*6680*/  F2FP.BF16.F32.PACK_AB R6, R14, R12 ;  /* 0x0000000c0e06723e */ /* 0x000fe400000010ff */
[----:B------:R-:W-:Y:S02]  /*6690*/  F2FP.BF16.F32.PACK_AB R70, R15, R13 ;  /* 0x0000000d0f46723e */ /* 0x000fe400000010ff */
[----:B------:R-:W-:-:S02]  /*66a0*/  F2FP.BF16.F32.PACK_AB R7, R18, R16 ;  /* 0x000000101207723e */ /* 0x000fc400000010ff */
[----:B------:R-:W-:Y:S02]  /*66b0*/  F2FP.BF16.F32.PACK_AB R71, R19, R17 ;  /* 0x000000111347723e */ /* 0x000fe400000010ff */
[----:B------:R-:W-:Y:S01]  /*66c0*/  F2FP.BF16.F32.PACK_AB R20, R22, R20 ;  /* 0x000000141614723e */ /* 0x000fe200000010ff */
[----:B-1----:R-:W-:Y:S01]  /*66d0*/  STS.128 [R66], R4 ;  /* 0x0000000442007388 */ /* 0x002fe20000000c00 */
[----:B------:R-:W-:Y:S02]  /*66e0*/  F2FP.BF16.F32.PACK_AB R72, R23, R21 ;  /* 0x000000151748723e */ /* 0x000fe400000010ff */
[----:B------:R-:W-:Y:S01]  /*66f0*/  F2FP.BF16.F32.PACK_AB R21, R26, R24 ;  /* 0x000000181a15723e */ /* 0x000fe200000010ff */
[----:B------:R0:W-:Y:S01]  /*6700*/  STS.128 [R66+0x400], R68 ;  /* 0x0004004442007388 */ /* 0x0001e20000000c00 */
[----:B------:R-:W-:Y:S02]  /*6710*/  F2FP.BF16.F32.PACK_AB R73, R27, R25 ;  /* 0x000000191b49723e */ /* 0x000fe400000010ff */
[----:B------:R-:W-:Y:S01]  /*6720*/  F2FP.BF16.F32.PACK_AB R22, R30, R28 ;  /* 0x0000001c1e16723e */ /* 0x000fe200000010ff */
[----:B------:R-:W-:Y:S01]  /*6730*/  BAR.SYNC.DEFER_BLOCKING 0x0 ;  /* 0x0000000000007b1d */ /* 0x000fe20000010000 */
[----:B------:R-:W-:-:S02]  /*6740*/  F2FP.BF16.F32.PACK_AB R74, R31, R29 ;  /* 0x0000001d1f4a723e */ /* 0x000fc400000010ff */
[----:B------:R-:W-:Y:S02]  /*6750*/  F2FP.BF16.F32.PACK_AB R23, R34, R32 ;  /* 0x000000202217723e */ /* 0x000fe400000010ff */
[----:B------:R-:W-:Y:S02]  /*6760*/  F2FP.BF16.F32.PACK_AB R75, R35, R33 ;  /* 0x00000021234b723e */ /* 0x000fe400000010ff */
[----:B0-----:R-:W-:-:S04]  /*6770*/  LEA R68, P1, R38, UR12, 0x1 ;  /* 0x0000000c26447c11 */ /* 0x001fc8000f8208ff */
[----:B------:R-:W-:Y:S02]  /*6780*/  LEA.HI.X.SX32 R38, R38, UR13, 0x1, P1 ;  /* 0x0000000d26267c11 */ /* 0x000fe400088f0eff */
[-C--:B------:R-:W-:Y:S02]  /*6790*/  LEA R12, P1, R65, R68.reuse, 0x1 ;  /* 0x00000044410c7211 */ /* 0x080fe400078208ff */
[----:B------:R-:W-:Y:S02]  /*67a0*/  LEA R18, P5, R63, R68, 0x1 ;  /* 0x000000443f127211 */ /* 0x000fe400078a08ff */
[----:B------:R-:W-:Y:S01]  /*67b0*/  LEA.HI.X.SX32 R13, R65, R38, 0x1, P1 ;  /* 0x00000026410d7211 */ /* 0x000fe200008f0eff */
[----:B------:R-:W0:Y:S01]  /*67c0*/  LDS.128 R8, [R67+UR9] ;  /* 0x0000000943087984 */ /* 0x000e220008000c00 */
[C---:B------:R-:W-:Y:S01]  /*67d0*/  ISETP.LT.AND P1, PT, R64.reuse, UR15, !P0 ;  /* 0x0000000f40007c0c */ /* 0x040fe2000c721270 */
[----:B------:R-:W-:Y:S02]  /*67e0*/  IMAD R64, R64, UR5, RZ ;  /* 0x0000000540407c24 */ /* 0x000fe4000f8e02ff */
[----:B------:R-:W-:Y:S01]  /*67f0*/  LDS.128 R4, [R67+UR9+0x800] ;  /* 0x0008000943047984 */ /* 0x000fe20008000c00 */
[----:B------:R-:W-:Y:S06]  /*6800*/  BAR.SYNC.DEFER_BLOCKING 0x0 ;  /* 0x0000000000007b1d */ /* 0x000fec0000010000 */
[----:B------:R1:W-:Y:S04]  /*6810*/  STS.128 [R66], R20 ;  /* 0x0000001442007388 */ /* 0x0003e80000000c00 */
[----:B------:R-:W-:Y:S01]  /*6820*/  STS.128 [R66+0x400], R72 ;  /* 0x0004004842007388 */ /* 0x000fe20000000c00 */
[----:B------:R-:W-:Y:S01]  /*6830*/  BAR.SYNC.DEFER_BLOCKING 0x0 ;  /* 0x0000000000007b1d */ /* 0x000fe20000010000 */
[----:B0-----:R-:W-:-:S05]  /*6840*/  PRMT R19, R8, 0x7632, R19 ;  /* 0x0000763208137816 */ /* 0x001fca0000000013 */
[----:B------:R-:W-:Y:S01]  /*6850*/  @P2 STG.E.U16 desc[UR20][R12.64], R8 ;  /* 0x000000080c002986 */ /* 0x000fe2000c101514 */
[----:B------:R-:W-:-:S03]  /*6860*/  LEA R16, P2, R64, R68, 0x1 ;  /* 0x0000004440107211 */ /* 0x000fc600078408ff */
[----:B------:R-:W0:Y:S01]  /*6870*/  LDS.128 R12, [R67+UR9] ;  /* 0x00000009430c7984 */ /* 0x000e220008000c00 */
[----:B------:R-:W-:Y:S02]  /*6880*/  LEA.HI.X.SX32 R17, R64, R38, 0x1, P2 ;  /* 0x0000002640117211 */ /* 0x000fe400010f0eff */
[C---:B------:R-:W-:Y:S01]  /*6890*/  ISETP.LT.AND P2, PT, R61.reuse, UR15, !P0 ;  /* 0x0000000f3d007c0c */ /* 0x040fe2000c741270 */
[----:B------:R-:W-:Y:S01]  /*68a0*/  IMAD R61, R61, UR5, RZ ;  /* 0x000000053d3d7c24 */ /* 0x000fe2000f8e02ff */
[----:B------:R-:W2:Y:S04]  /*68b0*/  LDS.128 R64, [R67+UR9+0x800] ;  /* 0x0008000943407984 */ /* 0x000ea80008000c00 */
[----:B------:R3:W-:Y:S01]  /*68c0*/  @P1 STG.E.U16 desc[UR20][R16.64], R19 ;  /* 0x0000001310001986 */ /* 0x0007e2000c101514 */
[----:B-1----:R-:W-:-:S04]  /*68d0*/  LEA R20, P1, R62, R68, 0x1 ;  /* 0x000000443e147211 */ /* 0x002fc800078208ff */
[-C--:B------:R-:W-:Y:S02]  /*68e0*/  LEA.HI.X.SX32 R21, R62, R38.reuse, 0x1, P1 ;  /* 0x000000263e157211 */ /* 0x080fe400008f0eff */
[----:B---3--:R-:W-:Y:S02]  /*68f0*/  LEA.HI.X.SX32 R19, R63, R38, 0x1, P5 ;  /* 0x000000263f137211 */ /* 0x008fe400028f0eff */
[----:B------:R-:W-:Y:S02]  /*6900*/  PRMT R17, R9, 0x7632, R17 ;  /* 0x0000763209117816 */ /* 0x000fe40000000011 */
[C---:B------:R-:W-:Y:S01]  /*6910*/  LEA R22, P5, R61.reuse, R68, 0x1 ;  /* 0x000000443d167211 */ /* 0x040fe200078a08ff */
[----:B------:R1:W-:Y:S01]  /*6920*/  @P4 STG.E.U16 desc[UR20][R18.64], R9 ;  /* 0x0000000912004986 */ /* 0x0003e2000c101514 */
[C---:B------:R-:W-:Y:S01]  /*6930*/  ISETP.LT.AND P4, PT, R58.reuse, UR15, !P0 ;  /* 0x0000000f3a007c0c */ /* 0x040fe2000c781270 */
[----:B------:R-:W-:Y:S01]  /*6940*/  IMAD R58, R58, UR5, RZ ;  /* 0x000000053a3a7c24 */ /* 0x000fe2000f8e02ff */
[----:B------:R-:W-:Y:S01]  /*6950*/  LEA.HI.X.SX32 R23, R61, R38, 0x1, P5 ;  /* 0x000000263d177211 */ /* 0x000fe200028f0eff */
[----:B------:R3:W-:Y:S01]  /*6960*/  @P3 STG.E.U16 desc[UR20][R20.64], R17 ;  /* 0x0000001114003986 */ /* 0x0007e2000c101514 */
[C---:B------:R-:W-:Y:S01]  /*6970*/  ISETP.LT.AND P3, PT, R60.reuse, UR15, !P0 ;  /* 0x0000000f3c007c0c */ /* 0x040fe2000c761270 */
[----:B------:R-:W-:-:S02]  /*6980*/  IMAD R60, R60, UR5, RZ ;  /* 0x000000053c3c7c24 */ /* 0x000fc4000f8e02ff */
[----:B------:R4:W-:Y:S01]  /*6990*/  @P2 STG.E.U16 desc[UR20][R22.64], R10 ;  /* 0x0000000a16002986 */ /* 0x0009e2000c101514 */
[C---:B------:R-:W-:Y:S01]  /*69a0*/  ISETP.LT.AND P2, PT, R59.reuse, UR15, !P0 ;  /* 0x0000000f3b007c0c */ /* 0x040fe2000c741270 */
[----:B------:R-:W-:Y:S01]  /*69b0*/  IMAD R59, R59, UR5, RZ ;  /* 0x000000053b3b7c24 */ /* 0x000fe2000f8e02ff */
[-C--:B------:R-:W-:Y:S02]  /*69c0*/  LEA R16, P1, R60, R68.reuse, 0x1 ;  /* 0x000000443c107211 */ /* 0x080fe400078208ff */
[----:B-1----:R-:W-:Y:S02]  /*69d0*/  PRMT R19, R10, 0x7632, R19 ;  /* 0x000076320a137816 */ /* 0x002fe40000000013 */
[----:B------:R-:W-:Y:S02]  /*69e0*/  LEA R8, P5, R59, R68, 0x1 ;  /* 0x000000443b087211 */ /* 0x000fe400078a08ff */
[----:B---3--:R-:W-:Y:S02]  /*69f0*/  LEA.HI.X.SX32 R17, R60, R38, 0x1, P1 ;  /* 0x000000263c117211 */ /* 0x008fe400008f0eff */
[C---:B------:R-:W-:Y:S01]  /*6a00*/  ISETP.LT.AND P1, PT, R57.reuse, UR15, !P0 ;  /* 0x0000000f39007c0c */ /* 0x040fe2000c721270 */
[----:B------:R-:W-:Y:S01]  /*6a10*/  IMAD R57, R57, UR5, RZ ;  /* 0x0000000539397c24 */ /* 0x000fe2000f8e02ff */
[----:B------:R-:W-:Y:S01]  /*6a20*/  LEA R18, P6, R58, R68, 0x1 ;  /* 0x000000443a127211 */ /* 0x000fe200078c08ff */
[----:B------:R1:W-:Y:S01]  /*6a30*/  @P3 STG.E.U16 desc[UR20][R16.64], R19 ;  /* 0x0000001310003986 */ /* 0x0003e2000c101514 */
[----:B------:R-:W-:-:S02]  /*6a40*/  LEA.HI.X.SX32 R9, R59, R38, 0x1, P5 ;  /* 0x000000263b097211 */ /* 0x000fc400028f0eff */
[----:B----4-:R-:W-:Y:S02]  /*6a50*/  PRMT R10, R11, 0x7632, R10 ;  /* 0x000076320b0a7816 */ /* 0x010fe4000000000a */
[C---:B------:R-:W-:Y:S01]  /*6a60*/  LEA R20, P3, R57.reuse, R68, 0x1 ;  /* 0x0000004439147211 */ /* 0x040fe200078608ff */
[----:B------:R3:W-:Y:S01]  /*6a70*/  @P2 STG.E.U16 desc[UR20][R8.64], R11 ;  /* 0x0000000b08002986 */ /* 0x0007e2000c101514 */
[C---:B------:R-:W-:Y:S01]  /*6a80*/  ISETP.LT.AND P2, PT, R54.reuse, UR15, !P0 ;  /* 0x0000000f36007c0c */ /* 0x040fe2000c741270 */
[----:B------:R-:W-:Y:S01]  /*6a90*/  IMAD R54, R54, UR5, RZ ;  /* 0x0000000536367c24 */ /* 0x000fe2000f8e02ff */
[-C--:B------:R-:W-:Y:S02]  /*6aa0*/  LEA.HI.X.SX32 R21, R57, R38.reuse, 0x1, P3 ;  /* 0x0000002639157211 */ /* 0x080fe400018f0eff */
[C---:B------:R-:W-:Y:S01]  /*6ab0*/  ISETP.LT.AND P3, PT, R55.reuse, UR15, !P0 ;  /* 0x0000000f37007c0c */ /* 0x040fe2000c761270 */
[----:B------:R-:W-:Y:S01]  /*6ac0*/  IMAD R55, R55, UR5, RZ ;  /* 0x0000000537377c24 */ /* 0x000fe2000f8e02ff */
[----:B-1----:R-:W-:-:S02]  /*6ad0*/  LEA.HI.X.SX32 R19, R58, R38, 0x1, P6 ;  /* 0x000000263a137211 */ /* 0x002fc400030f0eff */
[C---:B------:R-:W-:Y:S01]  /*6ae0*/  ISETP.LT.AND P5, PT, R53.reuse, UR15, !P0 ;  /* 0x0000000f35007c0c */ /* 0x040fe2000c7a1270 */
[----:B------:R-:W-:Y:S02]  /*6af0*/  IMAD R53, R53, UR5, RZ ;  /* 0x0000000535357c24 */ /* 0x000fe4000f8e02ff */
[----:B------:R1:W-:Y:S01]  /*6b00*/  @P4 STG.E.U16 desc[UR20][R18.64], R10 ;  /* 0x0000000a12004986 */ /* 0x0003e2000c101514 */
[C---:B------:R-:W-:Y:S01]  /*6b10*/  ISETP.LT.AND P4, PT, R56.reuse, UR15, !P0 ;  /* 0x0000000f38007c0c */ /* 0x040fe2000c781270 */
[----:B------:R-:W-:Y:S01]  /*6b20*/  IMAD R56, R56, UR5, RZ ;  /* 0x0000000538387c24 */ /* 0x000fe2000f8e02ff */
[-C--:B---3--:R-:W-:Y:S01]  /*6b30*/  LEA R8, P6, R55, R68.reuse, 0x1 ;  /* 0x0000004437087211 */ /* 0x088fe200078c08ff */
[----:B0-----:R-:W-:Y:S03]  /*6b40*/  @P1 STG.E.U16 desc[UR20][R20.64], R12 ;  /* 0x0000000c14001986 */ /* 0x001fe6000c101514 */
[----:B------:R-:W-:-:S02]  /*6b50*/  LEA R16, P1, R56, R68, 0x1 ;  /* 0x0000004438107211 */ /* 0x000fc400078208ff */
[-C--:B------:R-:W-:Y:S02]  /*6b60*/  LEA.HI.X.SX32 R9, R55, R38.reuse, 0x1, P6 ;  /* 0x0000002637097211 */ /* 0x080fe400030f0eff */
[----:B------:R-:W-:Y:S02]  /*6b70*/  LEA.HI.X.SX32 R17, R56, R38, 0x1, P1 ;  /* 0x0000002638117211 */ /* 0x000fe400008f0eff */
[----:B-1----:R-:W-:Y:S02]  /*6b80*/  PRMT R19, R12, 0x7632, R19 ;  /* 0x000076320c137816 */ /* 0x002fe40000000013 */
[----:B------:R-:W-:-:S03]  /*6b90*/  LEA R10, P1, R54, R68, 0x1 ;  /* 0x00000044360a7211 */ /* 0x000fc600078208ff */
[----:B------:R0:W-:Y:S01]  /*6ba0*/  @P4 STG.E.U16 desc[UR20][R16.64], R19 ;  /* 0x0000001310004986 */ /* 0x0001e2000c101514 */
[----:B------:R-:W-:Y:S02]  /*6bb0*/  LEA.HI.X.SX32 R11, R54, R38, 0x1, P1 ;  /* 0x00000026360b7211 */ /* 0x000fe400008f0eff */
[C---:B------:R-:W-:Y:S01]  /*6bc0*/  LEA R18, P4, R53.reuse, R68, 0x1 ;  /* 0x0000004435127211 */ /* 0x040fe200078808ff */
[----:B------:R1:W-:Y:S01]  /*6bd0*/  @P3 STG.E.U16 desc[UR20][R8.64], R13 ;  /* 0x0000000d08003986 */ /* 0x0003e2000c101514 */
[C---:B------:R-:W-:Y:S01]  /*6be0*/  ISETP.LT.AND P1, PT, R52.reuse, UR15, !P0 ;  /* 0x0000000f34007c0c */ /* 0x040fe2000c721270 */
[----:B------:R-:W-:Y:S01]  /*6bf0*/  IMAD R52, R52, UR5, RZ ;  /* 0x0000000534347c24 */ /* 0x000fe2000f8e02ff */
[C---:B------:R-:W-:Y:S01]  /*6c00*/  ISETP.LT.AND P3, PT, R50.reuse, UR15, !P0 ;  /* 0x0000000f32007c0c */ /* 0x040fe2000c761270 */
[----:B------:R-:W-:Y:S01]  /*6c10*/  IMAD R50, R50, UR5, RZ ;  /* 0x0000000532327c24 */ /* 0x000fe2000f8e02ff */
[----:B0-----:R-:W-:Y:S02]  /*6c20*/  LEA.HI.X.SX32 R19, R53, R38, 0x1, P4 ;  /* 0x0000002635137211 */ /* 0x001fe400020f0eff */
[C---:B------:R-:W-:Y:S01]  /*6c30*/  ISETP.LT.AND P4, PT, R51.reuse, UR15, !P0 ;  /* 0x0000000f33007c0c */ /* 0x040fe2000c781270 */
[----:B------:R-:W-:Y:S01]  /*6c40*/  IMAD R51, R51, UR5, RZ ;  /* 0x0000000533337c24 */ /* 0x000fe2000f8e02ff */
[----:B-1----:R-:W-:-:S05]  /*6c50*/  PRMT R9, R13, 0x7632, R9 ;  /* 0x000076320d097816 */ /* 0x002fca0000000009 */
[----:B------:R0:W-:Y:S01]  /*6c60*/  @P2 STG.E.U16 desc[UR20][R10.64], R9 ;  /* 0x000000090a002986 */ /* 0x0001e2000c101514 */
[----:B------:R-:W-:-:S03]  /*6c70*/  LEA R16, P2, R52, R68, 0x1 ;  /* 0x0000004434107211 */ /* 0x000fc600078408ff */
[----:B------:R1:W-:Y:S01]  /*6c80*/  @P5 STG.E.U16 desc[UR20][R18.64], R14 ;  /* 0x0000000e12005986 */ /* 0x0003e2000c101514 */
[----:B------:R-:W-:Y:S02]  /*6c90*/  LEA.HI.X.SX32 R17, R52, R38, 0x1, P2 ;  /* 0x0000002634117211 */ /* 0x000fe400010f0eff */
[-C--:B------:R-:W-:Y:S02]  /*6ca0*/  LEA R8, P5, R51, R68.reuse, 0x1 ;  /* 0x0000004433087211 */ /* 0x080fe400078a08ff */
[C---:B------:R-:W-:Y:S01]  /*6cb0*/  ISETP.LT.AND P2, PT, R49.reuse, UR15, !P0 ;  /* 0x0000000f31007c0c */ /* 0x040fe2000c741270 */
[----:B------:R-:W-:Y:S01]  /*6cc0*/  IMAD R49, R49, UR5, RZ ;  /* 0x0000000531317c24 */ /* 0x000fe2000f8e02ff */
[----:B0-----:R-:W-:Y:S02]  /*6cd0*/  PRMT R11, R14, 0x7632, R11 ;  /* 0x000076320e0b7816 */ /* 0x001fe4000000000b */
[----:B------:R-:W-:Y:S02]  /*6ce0*/  LEA R10, P6, R50, R68, 0x1 ;  /* 0x00000044320a7211 */ /* 0x000fe400078c08ff */
[----:B------:R-:W-:Y:S01]  /*6cf0*/  LEA.HI.X.SX32 R9, R51, R38, 0x1, P5 ;  /* 0x0000002633097211 */ /* 0x000fe200028f0eff */
[----:B------:R0:W-:Y:S01]  /*6d00*/  @P1 STG.E.U16 desc[UR20][R16.64], R11 ;  /* 0x0000000b10001986 */ /* 0x0001e2000c101514 */
[C---:B------:R-:W-:Y:S01]  /*6d10*/  ISETP.LT.AND P1, PT, R48.reuse, UR15, !P0 ;  /* 0x0000000f30007c0c */ /* 0x040fe2000c721270 */
[----:B------:R-:W-:Y:S01]  /*6d20*/  IMAD R48, R48, UR5, RZ ;  /* 0x0000000530307c24 */ /* 0x000fe2000f8e02ff */
[----:B-1----:R-:W-:Y:S01]  /*6d30*/  PRMT R14, R15, 0x7632, R14 ;  /* 0x000076320f0e7816 */ /* 0x002fe2000000000e */
[----:B------:R1:W-:Y:S01]  /*6d40*/  @P4 STG.E.U16 desc[UR20][R8.64], R15 ;  /* 0x0000000f08004986 */ /* 0x0003e2000c101514 */
[----:B------:R-:W-:-:S02]  /*6d50*/  LEA R12, P5, R49, R68, 0x1 ;  /* 0x00000044310c7211 */ /* 0x000fc400078a08ff */
[C---:B------:R-:W-:Y:S01]  /*6d60*/  ISETP.LT.AND P4, PT, R45.reuse, UR15, !P0 ;  /* 0x0000000f2d007c0c */ /* 0x040fe2000c781270 */
[----:B------:R-:W-:Y:S01]  /*6d70*/  IMAD R45, R45, UR5, RZ ;  /* 0x000000052d2d7c24 */ /* 0x000fe2000f8e02ff */
[-C--:B------:R-:W-:Y:S02]  /*6d80*/  LEA.HI.X.SX32 R13, R49, R38.reuse, 0x1, P5 ;  /* 0x00000026310d7211 */ /* 0x080fe400028f0eff */
[----:B0-----:R-:W-:Y:S02]  /*6d90*/  LEA.HI.X.SX32 R11, R50, R38, 0x1, P6 ;  /* 0x00000026320b7211 */ /* 0x001fe400030f0eff */
[----:B-1----:R-:W-:-:S03]  /*6da0*/  PRMT R9, R4, 0x7632, R9 ;  /* 0x0000763204097816 */ /* 0x002fc60000000009 */
[----:B------:R0:W-:Y:S01]  /*6db0*/  @P3 STG.E.U16 desc[UR20][R10.64], R14 ;  /* 0x0000000e0a003986 */ /* 0x0001e2000c101514 */
[----:B------:R-:W-:-:S03]  /*6dc0*/  LEA R16, P3, R48, R68, 0x1 ;  /* 0x0000004430107211 */ /* 0x000fc600078608ff */
[----:B------:R1:W-:Y:S01]  /*6dd0*/  @P2 STG.E.U16 desc[UR20][R12.64], R4 ;  /* 0x000000040c002986 */ /* 0x0003e2000c101514 */
[----:B------:R-:W-:Y:S02]  /*6de0*/  LEA.HI.X.SX32 R17, R48, R38, 0x1, P3 ;  /* 0x0000002630117211 */ /* 0x000fe400018f0eff */
[C---:B------:R-:W-:Y:S01]  /*6df0*/  ISETP.LT.AND P3, PT, R47.reuse, UR15, !P0 ;  /* 0x0000000f2f007c0c */ /* 0x040fe2000c761270 */
[----:B------:R-:W-:Y:S01]  /*6e00*/  IMAD R47, R47, UR5, RZ ;  /* 0x000000052f2f7c24 */ /* 0x000fe2000f8e02ff */
[C---:B------:R-:W-:Y:S01]  /*6e10*/  ISETP.LT.AND P2, PT, R46.reuse, UR15, !P0 ;  /* 0x0000000f2e007c0c */ /* 0x040fe2000c741270 */
[----:B------:R-:W-:Y:S01]  /*6e20*/  IMAD R46, R46, UR5, RZ ;  /* 0x000000052e2e7c24 */ /* 0x000fe2000f8e02ff */
[----:B------:R3:W-:Y:S02]  /*6e30*/  @P1 STG.E.U16 desc[UR20][R16.64], R9 ;  /* 0x0000000910001986 */ /* 0x0007e4000c101514 */
[-C--:B------:R-:W-:Y:S02]  /*6e40*/  LEA R8, P1, R47, R68.reuse, 0x1 ;  /* 0x000000442f087211 */ /* 0x080fe400078208ff */
[----:B0-----:R-:W-:-:S02]  /*6e50*/  LEA R10, P5, R46, R68, 0x1 ;  /* 0x000000442e0a7211 */ /* 0x001fc400078a08ff */
[----:B-1----:R-:W-:Y:S02]  /*6e60*/  LEA R12, P6, R45, R68, 0x1 ;  /* 0x000000442d0c7211 */ /* 0x002fe400078c08ff */
[-C--:B------:R-:W-:Y:S02]  /*6e70*/  LEA.HI.X.SX32 R11, R46, R38.reuse, 0x1, P5 ;  /* 0x000000262e0b7211 */ /* 0x080fe400028f0eff */
[----:B------:R-:W-:Y:S02]  /*6e80*/  PRMT R4, R5, 0x7632, R4 ;  /* 0x0000763205047816 */ /* 0x000fe40000000004 */
[-C--:B---3--:R-:W-:Y:S01]  /*6e90*/  LEA.HI.X.SX32 R9, R47, R38.reuse, 0x1, P1 ;  /* 0x000000262f097211 */ /* 0x088fe200008f0eff */
[----:B------:R-:W-:Y:S01]  /*6ea0*/  IMAD R16, R40, UR5, RZ ;  /* 0x0000000528107c24 */ /* 0x000fe2000f8e02ff */
[C---:B------:R-:W-:Y:S01]  /*6eb0*/  ISETP.LT.AND P1, PT, R44.reuse, UR15, !P0 ;  /* 0x0000000f2c007c0c */ /* 0x040fe2000c721270 */
[----:B------:R-:W-:Y:S01]  /*6ec0*/  IMAD R44, R44, UR5, RZ ;  /* 0x000000052c2c7c24 */ /* 0x000fe2000f8e02ff */
[----:B------:R-:W-:Y:S01]  /*6ed0*/  LEA.HI.X.SX32 R13, R45, R38, 0x1, P6 ;  /* 0x000000262d0d7211 */ /* 0x000fe200030f0eff */
[----:B------:R0:W-:Y:S03]  /*6ee0*/  @P3 STG.E.U16 desc[UR20][R8.64], R5 ;  /* 0x0000000508003986 */ /* 0x0001e6000c101514 */
[C---:B------:R-:W-:Y:S01]  /*6ef0*/  LEA R14, P3, R44.reuse, R68, 0x1 ;  /* 0x000000442c0e7211 */ /* 0x040fe200078608ff */
[----:B------:R1:W-:Y:S01]  /*6f00*/  @P2 STG.E.U16 desc[UR20][R10.64], R4 ;  /* 0x000000040a002986 */ /* 0x0003e2000c101514 */
[C---:B------:R-:W-:Y:S01]  /*6f10*/  ISETP.LT.AND P2, PT, R43.reuse, UR15, !P0 ;  /* 0x0000000f2b007c0c */ /* 0x040fe2000c741270 */
[----:B------:R-:W-:Y:S01]  /*6f20*/  IMAD R43, R43, UR5, RZ ;  /* 0x000000052b2b7c24 */ /* 0x000fe2000f8e02ff */
[----:B------:R-:W-:Y:S01]  /*6f30*/  LEA.HI.X.SX32 R15, R44, R38, 0x1, P3 ;  /* 0x000000262c0f7211 */ /* 0x000fe200018f0eff */
[----:B------:R3:W-:Y:S01]  /*6f40*/  @P4 STG.E.U16 desc[UR20][R12.64], R6 ;  /* 0x000000060c004986 */ /* 0x0007e2000c101514 */
[C---:B------:R-:W-:Y:S01]  /*6f50*/  ISETP.LT.AND P4, PT, R42.reuse, UR15, !P0 ;  /* 0x0000000f2a007c0c */ /* 0x040fe2000c781270 */
[----:B------:R-:W-:Y:S01]  /*6f60*/  IMAD R42, R42, UR5, RZ ;  /* 0x000000052a2a7c24 */ /* 0x000fe2000f8e02ff */
[C---:B------:R-:W-:Y:S01]  /*6f70*/  ISETP.LT.AND P3, PT, R41.reuse, UR15, !P0 ;  /* 0x0000000f29007c0c */ /* 0x040fe2000c761270 */
[----:B------:R-:W-:Y:S01]  /*6f80*/  IMAD R41, R41, UR5, RZ ;  /* 0x0000000529297c24 */ /* 0x000fe2000f8e02ff */
[----:B0-----:R-:W-:-:S02]  /*6f90*/  PRMT R9, R6, 0x7632, R9 ;  /* 0x0000763206097816 */ /* 0x001fc40000000009 */
[-C--:B------:R-:W-:Y:S02]  /*6fa0*/  LEA R8, P5, R42, R68.reuse, 0x1 ;  /* 0x000000442a087211 */ /* 0x080fe400078a08ff */
[C---:B-1----:R-:W-:Y:S01]  /*6fb0*/  LEA R4, P6, R43.reuse, R68, 0x1 ;  /* 0x000000442b047211 */ /* 0x042fe200078c08ff */
[----:B------:R0:W-:Y:S01]  /*6fc0*/  @P1 STG.E.U16 desc[UR20][R14.64], R9 ;  /* 0x000000090e001986 */ /* 0x0001e2000c101514 */
[----:B------:R-:W-:Y:S02]  /*6fd0*/  ISETP.LT.AND P1, PT, R40, UR15, !P0 ;  /* 0x0000000f28007c0c */ /* 0x000fe4000c721270 */
[----:B------:R-:W-:Y:S02]  /*6fe0*/  LEA.HI.X.SX32 R5, R43, R38, 0x1, P6 ;  /* 0x000000262b057211 */ /* 0x000fe400030f0eff */
[----:B------:R-:W-:Y:S02]  /*6ff0*/  LEA R10, P6, R41, R68, 0x1 ;  /* 0x00000044290a7211 */ /* 0x000fe400078c08ff */
[----:B---3--:R-:W-:Y:S01]  /*7000*/  PRMT R6, R7, 0x7632, R6 ;  /* 0x0000763207067816 */ /* 0x008fe20000000006 */
[----:B------:R2:W-:Y:S01]  /*7010*/  @P2 STG.E.U16 desc[UR20][R4.64], R7 ;  /* 0x0000000704002986 */ /* 0x0005e2000c101514 */
[----:B------:R-:W-:-:S02]  /*7020*/  LEA.HI.X.SX32 R11, R41, R38, 0x1, P6 ;  /* 0x00000026290b7211 */ /* 0x000fc400030f0eff */
[----:B0-----:R-:W-:Y:S01]  /*7030*/  LEA.HI.X.SX32 R9, R42, R38, 0x1, P5 ;  /* 0x000000262a097211 */ /* 0x001fe200028f0eff */
[----:B------:R-:W-:Y:S01]  /*7040*/  IMAD R15, R2, UR5, RZ ;  /* 0x00000005020f7c24 */ /* 0x000fe2000f8e02ff */
[C---:B------:R-:W-:Y:S01]  /*7050*/  LEA R12, P5, R16.reuse, R68, 0x1 ;  /* 0x00000044100c7211 */ /* 0x040fe200078a08ff */
[----:B------:R-:W-:Y:S02]  /*7060*/  IMAD R14, R3, UR5, RZ ;  /* 0x00000005030e7c24 */ /* 0x000fe4000f8e02ff */
[----:B------:R0:W-:Y:S01]  /*7070*/  @P4 STG.E.U16 desc[UR20][R8.64], R6 ;  /* 0x0000000608004986 */ /* 0x0001e2000c101514 */
[----:B------:R-:W-:Y:S01]  /*7080*/  LEA.HI.X.SX32 R13, R16, R38, 0x1, P5 ;  /* 0x00000026100d7211 */ /* 0x000fe200028f0eff */
[----:B------:R-:W-:Y:S01]  /*7090*/  IMAD R16, R0, UR5, RZ ;  /* 0x0000000500107c24 */ /* 0x000fe2000f8e02ff */
[----:B--2---:R-:W-:Y:S01]  /*70a0*/  PRMT R5, R64, 0x7632, R5 ;  /* 0x0000763240057816 */ /* 0x004fe20000000005 */
[----:B------:R-:W-:Y:S01]  /*70b0*/  @P3 STG.E.U16 desc[UR20][R10.64], R64 ;  /* 0x000000400a003986 */ /* 0x000fe2000c101514 */
[C---:B------:R-:W-:Y:S01]  /*70c0*/  ISETP.LT.AND P4, PT, R37.reuse, UR15, !P0 ;  /* 0x0000000f25007c0c */ /* 0x040fe2000c781270 */
[----:B------:R-:W-:Y:S01]  /*70d0*/  IMAD R37, R37, UR5, RZ ;  /* 0x0000000525257c24 */ /* 0x000fe2000f8e02ff */
[C---:B------:R-:W-:Y:S01]  /*70e0*/  ISETP.LT.AND P3, PT, R36.reuse, UR15, !P0 ;  /* 0x0000000f24007c0c */ /* 0x040fe2000c761270 */
[----:B------:R1:W-:Y:S01]  /*70f0*/  @P1 STG.E.U16 desc[UR20][R12.64], R5 ;  /* 0x000000050c001986 */ /* 0x0003e2000c101514 */
[----:B------:R-:W-:Y:S01]  /*7100*/  ISETP.LT.AND P5, PT, R39, UR15, !P0 ;  /* 0x0000000f27007c0c */ /* 0x000fe2000c7a1270 */
[----:B------:R-:W-:-:S02]  /*7110*/  IMAD R36, R36, UR5, RZ ;  /* 0x0000000524247c24 */ /* 0x000fc4000f8e02ff */
[----:B------:R-:W-:Y:S01]  /*7120*/  IMAD R39, R39, UR5, RZ ;  /* 0x0000000527277c24 */ /* 0x000fe2000f8e02ff */
[CC--:B0-----:R-:W-:Y:S02]  /*7130*/  LEA R6, P1, R37.reuse, R68.reuse, 0x1 ;  /* 0x0000004425067211 */ /* 0x0c1fe400078208ff */
[C---:B------:R-:W-:Y:S02]  /*7140*/  LEA R8, P2, R36.reuse, R68, 0x1 ;  /* 0x0000004424087211 */ /* 0x040fe400078408ff */
[----:B------:R-:W-:Y:S02]  /*7150*/  LEA.HI.X.SX32 R7, R37, R38, 0x1, P1 ;  /* 0x0000002625077211 */ /* 0x000fe400008f0eff */
[-C--:B------:R-:W-:Y:S02]  /*7160*/  LEA R4, P6, R39, R68.reuse, 0x1 ;  /* 0x0000004427047211 */ /* 0x080fe400078c08ff */
[----:B-1----:R-:W-:Y:S02]  /*7170*/  LEA R12, P1, R15, R68, 0x1 ;  /* 0x000000440f0c7211 */ /* 0x002fe400078208ff */
[----:B------:R-:W-:-:S02]  /*7180*/  LEA.HI.X.SX32 R9, R36, R38, 0x1, P2 ;  /* 0x0000002624097211 */ /* 0x000fc400010f0eff */
[-C--:B------:R-:W-:Y:S02]  /*7190*/  LEA.HI.X.SX32 R5, R39, R38.reuse, 0x1, P6 ;  /* 0x0000002627057211 */ /* 0x080fe400030f0eff */
[----:B------:R-:W-:Y:S02]  /*71a0*/  ISETP.LT.AND P2, PT, R3, UR15, !P0 ;  /* 0x0000000f03007c0c */ /* 0x000fe4000c741270 */
[----:B------:R-:W-:Y:S01]  /*71b0*/  LEA.HI.X.SX32 R13, R15, R38, 0x1, P1 ;  /* 0x000000260f0d7211 */ /* 0x000fe200008f0eff */
[----:B------:R0:W-:Y:S01]  /*71c0*/  @P5 STG.E.U16 desc[UR20][R4.64], R65 ;  /* 0x0000004104005986 */ /* 0x0001e2000c101514 */
[----:B------:R-:W-:Y:S02]  /*71d0*/  LEA R10, P6, R14, R68, 0x1 ;  /* 0x000000440e0a7211 */ /* 0x000fe400078c08ff */
[----:B------:R-:W-:Y:S02]  /*71e0*/  ISETP.LT.AND P1, PT, R2, UR15, !P0 ;  /* 0x0000000f02007c0c */ /* 0x000fe4000c721270 */
[----:B------:R-:W-:-:S02]  /*71f0*/  ISETP.LT.AND P0, PT, R0, UR15, !P0 ;  /* 0x0000000f00007c0c */ /* 0x000fc4000c701270 */
[----:B------:R-:W-:Y:S02]  /*7200*/  PRMT R3, R65, 0x7632, R3 ;  /* 0x0000763241037816 */ /* 0x000fe40000000003 */
[----:B------:R-:W-:Y:S02]  /*7210*/  LEA.HI.X.SX32 R11, R14, R38, 0x1, P6 ;  /* 0x000000260e0b7211 */ /* 0x000fe400030f0eff */
[----:B------:R-:W-:Y:S01]  /*7220*/  LEA R14, P6, R16, R68, 0x1 ;  /* 0x00000044100e7211 */ /* 0x000fe200078c08ff */
[----:B------:R1:W-:Y:S01]  /*7230*/  @P4 STG.E.U16 desc[UR20][R6.64], R3 ;  /* 0x0000000306004986 */ /* 0x0003e2000c101514 */
[----:B0-----:R-:W-:Y:S02]  /*7240*/  PRMT R5, R66, 0x7632, R5 ;  /* 0x0000763242057816 */ /* 0x001fe40000000005 */
[----:B------:R-:W-:Y:S01]  /*7250*/  LEA.HI.X.SX32 R15, R16, R38, 0x1, P6 ;  /* 0x00000026100f7211 */ /* 0x000fe200030f0eff */
[----:B------:R0:W-:Y:S04]  /*7260*/  @P3 STG.E.U16 desc[UR20][R8.64], R66 ;  /* 0x0000004208003986 */ /* 0x0001e8000c101514 */
[----:B------:R0:W-:Y:S01]  /*7270*/  @P2 STG.E.U16 desc[UR20][R10.64], R5 ;  /* 0x000000050a002986 */ /* 0x0001e2000c101514 */
[----:B-1----:R-:W-:-:S03]  /*7280*/  PRMT R7, R67, 0x7632, R7 ;  /* 0x0000763243077816 */ /* 0x002fc60000000007 */
[----:B------:R0:W-:Y:S04]  /*7290*/  @P1 STG.E.U16 desc[UR20][R12.64], R67 ;  /* 0x000000430c001986 */ /* 0x0001e8000c101514 */
[----:B------:R0:W-:Y:S01]  /*72a0*/  @P0 STG.E.U16 desc[UR20][R14.64], R7 ;  /* 0x000000070e000986 */ /* 0x0001e2000c101514 */
[----:B------:R-:W-:Y:S06]  /*72b0*/  BAR.SYNC.DEFER_BLOCKING 0x0 ;  /* 0x0000000000007b1d */ /* 0x000fec0000010000 */
[----:B------:R-:W-:Y:S05]  /*72c0*/  BRA.U UP0, `(.L_x_13) ;  /* 0x0000000100a07547 */ /* 0x000fea000b800000 */
[----:B------:R-:W1:Y:S01]  /*72d0*/  S2UR UR5, SR_CgaCtaId ;  /* 0x00000000000579c3 */ /* 0x000e620000008800 */
[----:B------:R-:W-:Y:S01]  /*72e0*/  NOP ;  /* 0x0000000000007918 */ /* 0x000fe20000000000 */
[----:B------:R-:W-:Y:S01]  /*72f0*/  UMOV UR4, 0x50 ;  /* 0x0000005000047882 */ /* 0x000fe20000000000 */
[----:B------:R-:W-:Y:S02]  /*7300*/  IMAD.U32 R0, RZ, RZ, UR8 ;  /* 0x00000008ff007e24 */ /* 0x000fe4000f8e00ff */
[----:B------:R-:W-:Y:S02]  /*7310*/  IMAD.MOV.U32 R3, RZ, RZ, 0x3 ;  /* 0x00000003ff037424 */ /* 0x000fe400078e00ff */
[----:B0-----:R-:W-:Y:S01]  /*7320*/  IMAD.MOV.U32 R7, RZ, RZ, 0x1 ;  /* 0x00000001ff077424 */ /* 0x001fe200078e00ff */
[----:B------:R-:W-:-:S04]  /*7330*/  LOP3.LUT R0, R0, 0xffff, RZ, 0xc0, !PT ;  /* 0x0000ffff00007812 */ /* 0x000fc800078ec0ff */
[----:B------:R-:W-:-:S05]  /*7340*/  SHF.R.U32.HI R0, RZ, 0x5, R0 ;  /* 0x00000005ff007819 */ /* 0x000fca0000011600 */
[----:B------:R-:W-:Y:S01]  /*7350*/  VIADD R2, R0, 0x10 ;  /* 0x0000001000027836 */ /* 0x000fe20000000000 */
[----:B------:R-:W-:Y:S01]  /*7360*/  SHF.L.U32 R0, R3, R0, RZ ;  /* 0x0000000003007219 */ /* 0x000fe200000006ff */
[----:B-1----:R-:W-:-:S03]  /*7370*/  ULEA UR6, UR5, UR4, 0x18 ;  /* 0x0000000405067291 */ /* 0x002fc6000f8ec0ff */
[----:B------:R-:W-:-:S04]  /*7380*/  SHF.L.U32 R3, R7, R2, RZ ;  /* 0x0000000207037219 */ /* 0x000fc800000006ff */
[----:B------:R-:W-:Y:S02]  /*7390*/  LOP3.LUT R0, R3, R0, RZ, 0xfc, !PT ;  /* 0x0000000003007212 */ /* 0x000fe400078efcff */
[----:B------:R-:W0:Y:S02]  /*73a0*/  LDS R5, [UR6] ;  /* 0x00000006ff057984 */ /* 0x000e240008000800 */
[C---:B------:R-:W-:Y:S02]  /*73b0*/  LOP3.LUT R2, R0.reuse, 0xffff, RZ, 0xc0, !PT ;  /* 0x0000ffff00027812 */ /* 0x040fe400078ec0ff */
[----:B0-----:R-:W-:-:S04]  /*73c0*/  LOP3.LUT R3, R0, 0xffff, R5, 0x80, !PT ;  /* 0x0000ffff00037812 */ /* 0x001fc800078e8005 */
[----:B------:R-:W-:-:S13]  /*73d0*/  ISETP.NE.AND P0, PT, R3, R2, PT ;  /* 0x000000020300720c */ /* 0x000fda0003f05270 */
[----:B------:R-:W-:Y:S05]  /*73e0*/  @P0 BRA `(.L_x_14) ;  /* 0x0000000000500947 */ /* 0x000fea0003800000 */
[----:B------:R-:W-:Y:S02]  /*73f0*/  SHF.R.U32.HI R5, RZ, 0x10, R5 ;  /* 0x00000010ff057819 */ /* 0x000fe40000011605 */
[----:B------:R-:W-:-:S04]  /*7400*/  SHF.R.U32.HI R2, RZ, 0x10, R0 ;  /* 0x00000010ff027819 */ /* 0x000fc80000011600 */
[----:B------:R-:W-:-:S04]  /*7410*/  LOP3.LUT R5, R5, R2, RZ, 0xc0, !PT ;  /* 0x0000000205057212 */ /* 0x000fc800078ec0ff */
[----:B------:R-:W-:-:S13]  /*7420*/  ISETP.NE.AND P0, PT, R5, R2, PT ;  /* 0x000000020500720c */ /* 0x000fda0003f05270 */
[----:B------:R-:W-:Y:S05]  /*7430*/  @P0 BRA `(.L_x_15) ;  /* 0x0000000000300947 */ /* 0x000fea0003800000 */
[----:B------:R-:W-:Y:S01]  /*7440*/  R2UR UR4, R0 ;  /* 0x00000000000472ca */ /* 0x000fe200000e0000 */
[----:B------:R-:W-:Y:S01]  /*7450*/  VOTEU.ANY UR5, UPT, PT ;  /* 0x0000000000057886 */ /* 0x000fe200038e0100 */
[----:B------:R-:W0:Y:S01]  /*7460*/  S2R R0, SR_LANEID ;  /* 0x0000000000007919 */ /* 0x000e220000000000 */
[----:B------:R-:W-:-:S10]  /*7470*/  UFLO.U32 UR5, UR5 ;  /* 0x00000005000572bd */ /* 0x000fd400080e0000 */
[----:B------:R-:W-:-:S06]  /*7480*/  ULOP3.LUT UR4, URZ, UR4, URZ, 0x33, !UPT ;  /* 0x00000004ff047292 */ /* 0x000fcc000f8e33ff */
[----:B------:R-:W-:-:S04]  /*7490*/  IMAD.U32 R2, RZ, RZ, UR4 ;  /* 0x00000004ff027e24 */ /* 0x000fc8000f8e00ff */
[----:B------:R-:W1:Y:S02]  /*74a0*/  REDUX UR7, R2 ;  /* 0x00000000020773c4 */ /* 0x000e640000000000 */
[----:B------:R2:W-:Y:S01]  /*74b0*/  UTCATOMSWS.AND URZ, UR4 ;  /* 0x0000000400ff79e3 */ /* 0x0005e20008000000 */
[----:B0-----:R-:W-:Y:S01]  /*74c0*/  ISETP.EQ.U32.AND P0, PT, R0, UR5, PT ;  /* 0x0000000500007c0c */ /* 0x001fe2000bf02070 */
[----:B-1----:R-:W-:-:S12]  /*74d0*/  IMAD.U32 R0, RZ, RZ, UR7 ;  /* 0x00000007ff007e24 */ /* 0x002fd8000f8e00ff */
[----:B------:R2:W-:Y:S01]  /*74e0*/  @P0 ATOMS.AND RZ, [UR6], R0 ;  /* 0x00000000ffff098c */ /* 0x0005e2000a800006 */
[----:B------:R-:W-:Y:S05]  /*74f0*/  BRA `(.L_x_13) ;  /* 0x0000000000147947 */ /* 0x000fea0003800000 */
.L_x_15:
[----:B------:R-:W-:-:S07]  /*7500*/  MOV R2, 0x7520 ;  /* 0x0000752000027802 */ /* 0x000fce0000000f00 */
[----:B------:R-:W-:Y:S05]  /*7510*/  CALL.REL.NOINC `($__internal_0_$__cuda_sm10x_tcgen05_guardrail_trap_col_being_dealloced_not_returned_by_alloc) ;  /* 0x00000000002c7944 */ /* 0x000fea0003c00000 */
[----:B------:R-:W-:Y:S05]  /*7520*/  BRA `(.L_x_13) ;  /* 0x0000000000087947 */ /* 0x000fea0003800000 */
.L_x_14:
[----:B------:R-:W-:-:S07]  /*7530*/  MOV R2, 0x7550 ;  /* 0x0000755000027802 */ /* 0x000fce0000000f00 */
[----:B------:R-:W-:Y:S05]  /*7540*/  CALL.REL.NOINC `($__internal_2_$__cuda_sm10x_tcgen05_guardrail_trap_unallocated_columns_being_dealloced) ;  /* 0x0000000000387944 */ /* 0x000fea0003c00000 */
.L_x_13:
[----:B------:R-:W-:Y:S01]  /*7550*/  NOP ;  /* 0x0000000000007918 */ /* 0x000fe20000000000 */
[----:B--2---:R-:W-:Y:S05]  /*7560*/  EXIT ;  /* 0x000000000000794d */ /* 0x004fea0003800000 */
.L_x_8:
[----:B------:R-:W0:Y:S02]  /*7570*/  SYNCS.PHASECHK.TRANS64.TRYWAIT P2, [UR11], R16 ;  /* 0x00000010ff0075a7 */ /* 0x000e24000804110b */
[----:B0-----:R-:W-:Y:S05]  /*7580*/  @!P2 BRA `(.L_x_8) ;  /* 0xfffffffc00f8a947 */ /* 0x001fea000383ffff */
[----:B------:R-:W-:Y:S05]  /*7590*/  BRA `(.L_x_16) ;  /* 0xffffffd800947947 */ /* 0x000fea000383ffff */
.L_x_12:
[----:B------:R-:W1:Y:S02]  /*75a0*/  SYNCS.PHASECHK.TRANS64.TRYWAIT P0, [UR11], R4 ;  /* 0x00000004ff0075a7 */ /* 0x000e64000800110b */
[----:B-1----:R-:W-:Y:S05]  /*75b0*/  @!P0 BRA `(.L_x_12) ;  /* 0xfffffffc00f88947 */ /* 0x002fea000383ffff */
[----:B------:R-:W-:Y:S05]  /*75c0*/  BRA `(.L_x_11) ;  /* 0xffffffec00b07947 */ /* 0x000fea000383ffff */
        .weak           $__internal_0_$__cuda_sm10x_tcgen05_guardrail_trap_col_being_dealloced_not_returned_by_alloc
        .type           $__internal_0_$__cuda_sm10x_tcgen05_guardrail_trap_col_being_dealloced_not_returned_by_alloc,@function
        .size           $__internal_0_$__cuda_sm10x_tcgen05_guardrail_trap_col_being_dealloced_not_returned_by_alloc,($__internal_1_$__cuda_sm10x_tcgen05_guardrail_trap_phase_invalid_during_alloc - $__internal_0_$__cuda_sm10x_tcgen05_guardrail_trap_col_being_dealloced_not_returned_by_alloc)
$__internal_0_$__cuda_sm10x_tcgen05_guardrail_trap_col_being_dealloced_not_returned_by_alloc:
[----:B------:R-:W-:Y:S05]  /*75d0*/  BPT.TRAP 0x1 ;  /* 0x000000040000795c */ /* 0x000fea0000300000 */
[----:B------:R-:W-:-:S04]  /*75e0*/  IMAD.MOV.U32 R3, RZ, RZ, 0x0 ;  /* 0x00000000ff037424 */ /* 0x000fc800078e00ff */
[----:B------:R-:W-:Y:S05]  /*75f0*/  RET.REL.NODEC R2 `(matmul_kernel) ;  /* 0xffffff8802807950 */ /* 0x000fea0003c3ffff */
        .weak           $__internal_1_$__cuda_sm10x_tcgen05_guardrail_trap_phase_invalid_during_alloc
        .type           $__internal_1_$__cuda_sm10x_tcgen05_guardrail_trap_phase_invalid_during_alloc,@function
        .size           $__internal_1_$__cuda_sm10x_tcgen05_guardrail_trap_phase_invalid_during_alloc,($__internal_2_$__cuda_sm10x_tcgen05_guardrail_trap_unallocated_columns_being_dealloced - $__internal_1_$__cuda_sm10x_tcgen05_guardrail_trap_phase_invalid_during_alloc)
$__internal_1_$__cuda_sm10x_tcgen05_guardrail_trap_phase_invalid_during_alloc:
[----:B------:R-:W-:Y:S05]  /*7600*/  BPT.TRAP 0x1 ;  /* 0x000000040000795c */ /* 0x000fea0000300000 */
[----:B------:R-:W-:-:S04]  /*7610*/  IMAD.MOV.U32 R3, RZ, RZ, 0x0 ;  /* 0x00000000ff037424 */ /* 0x000fc800078e00ff */
[----:B------:R-:W-:Y:S05]  /*7620*/  RET.REL.NODEC R2 `(matmul_kernel) ;  /* 0xffffff8802747950 */ /* 0x000fea0003c3ffff */
        .weak           $__internal_2_$__cuda_sm10x_tcgen05_guardrail_trap_unallocated_columns_being_dealloced
        .type           $__internal_2_$__cuda_sm10x_tcgen05_guardrail_trap_unallocated_columns_being_dealloced,@function
        .size           $__internal_2_$__cuda_sm10x_tcgen05_guardrail_trap_unallocated_columns_being_dealloced,(.L_x_20 - $__internal_2_$__cuda_sm10x_tcgen05_guardrail_trap_unallocated_columns_being_dealloced)
$__internal_2_$__cuda_sm10x_tcgen05_guardrail_trap_unallocated_columns_being_dealloced:
[----:B------:R-:W-:Y:S05]  /*7630*/  BPT.TRAP 0x1 ;  /* 0x000000040000795c */ /* 0x000fea0000300000 */
[----:B------:R-:W-:-:S04]  /*7640*/  IMAD.MOV.U32 R3, RZ, RZ, 0x0 ;  /* 0x00000000ff037424 */ /* 0x000fc800078e00ff */
[----:B------:R-:W-:Y:S05]  /*7650*/  RET.REL.NODEC R2 `(matmul_kernel) ;  /* 0xffffff8802687950 */ /* 0x000fea0003c3ffff */
.L_x_17:
[----:B------:R-:W-:-:S00]  /*7660*/  BRA `(.L_x_17) ;  /* 0xfffffffc00fc7947 */ /* 0x000fc0000383ffff */
[----:B------:R-:W-:-:S00]  /*7670*/  NOP ;  /* 0x0000000000007918 */ /* 0x000fc00000000000 */
        /* <DEDUP_REMOVED lines=8> */
.L_x_20:


//--------------------- .nv.shared.matmul_kernel  --------------------------
	.section	.nv.shared.matmul_kernel,"aw",@nobits
	.sectionflags	@""
	.align	16
	.zero		1024


//--------------------- .nv.shared.reserved.0     --------------------------
	.section	.nv.shared.reserved.0,"aw",@nobits
	.align	8
	.weak		__nv_reservedSMEM_offset_0_alias
	.size		__nv_reservedSMEM_offset_0_alias, 0, 64
	.other		__nv_reservedSMEM_offset_0_alias,@"STO_CUDA_RESERVED_SHARED STV_DEFAULT"
__nv_reservedSMEM_offset_0_alias:
	.zero		0
.nv.shared.reserved.0:
	.zero		64
	.weak		__nv_reservedSMEM_allocation_phase
	.type		__nv_reservedSMEM_allocation_phase,@object
	.size		__nv_reservedSMEM_allocation_phase,(.L_0 - __nv_reservedSMEM_allocation_phase)
__nv_reservedSMEM_allocation_phase:
	.zero		1
.L_0:
	.zero		7
	.weak		__nv_reservedSMEM_devtool_atexit_pc
	.type		__nv_reservedSMEM_devtool_atexit_pc,@object
	.size		__nv_reservedSMEM_devtool_atexit_pc,(__nv_reservedSMEM_allocation_mask - __nv_reservedSMEM_devtool_atexit_pc)
__nv_reservedSMEM_devtool_atexit_pc:
	.zero		8
	.weak		__nv_reservedSMEM_allocation_mask
	.type		__nv_reservedSMEM_allocation_mask,@object
	.size		__nv_reservedSMEM_allocation_mask,(.L_2 - __nv_reservedSMEM_allocation_mask)
__nv_reservedSMEM_allocation_mask:
	.zero		4
.L_2:


//--------------------- .nv.constant0.matmul_kernel --------------------------
	.section	.nv.constant0.matmul_kernel,"a",@progbits
	.sectionflags	@""
	.align	4
.nv.constant0.matmul_kernel:
	.zero		976


//--------------------- SYMBOLS --------------------------

	.type		.nv.reservedSmem.offset0,@object
	.size		.nv.reservedSmem.offset0,0x4
	.type		.nv.reservedSmem.cap,@object
	.size		.nv.reservedSmem.cap,0x4
